	.target	sm_90a

	.elftype	@"ET_EXEC"


//--------------------- .note.nv.tkinfo           --------------------------
	.section	.note.nv.tkinfo,"",@"SHT_NOTE"
	.sectionflags	@"SHF_NOTE_NV_TKINFO"
	.tkinfo
        /*0018*/ 	.word	0x00000002
        /*0030*/ 	.string	""
        /*0030*/ 	.string	"ptxas"
        /*0030*/ 	.string	"Cuda compilation tools, release 13.0, V13.0.88"
        /*0030*/ 	.string	"Build cuda_13.0.r13.0/compiler.36424714_0"
        /*0030*/ 	.string	"-arch sm_90a -m 64 "



//--------------------- .note.nv.cuinfo           --------------------------
	.section	.note.nv.cuinfo,"",@"SHT_NOTE"
	.sectionflags	@"SHF_NOTE_NV_CUINFO"
        /*0018*/ 	.short	0x0002
        /*001a*/ 	.short	0x005a
        /*001c*/ 	.short	0x0082
	.zero		2


//--------------------- .nv.info                  --------------------------
	.section	.nv.info,"",@"SHT_CUDA_INFO"
	.align	4


	//----- nvinfo : EIATTR_REGCOUNT
	.align		4
        /*0000*/ 	.byte	0x04, 0x2f
        /*0002*/ 	.short	(.L_15 - .L_14)
	.align		4
.L_14:
        /*0004*/ 	.word	index@(_ZN7cutlass13device_kernelINS_4gemm6kernel13GemmUniversalIN4cute5tupleIJiiiiEEENS1_10collective13CollectiveMmaINS1_34MainloopSm90TmaGmmaWarpSpecializedILi5ENS5_IJNS4_1CILi1EEESB_SB_EEENS1_35KernelTmaWarpSpecializedCooperativeEEENS5_IJNSA_ILi256EEENSA_ILi64EEENSA_ILi128EEEEEEaNS5_IJlSB_lEEEaSJ_NS4_8TiledMMAINS4_8MMA_AtomIJNS4_4SM904GMMA26MMA_64x64x32_S32S8S8_SS_TNEEEENS4_6LayoutINS5_IJNSA_ILi2EEESB_SB_EEENS5_IJSB_NSA_ILi0EEEST_EEEEENS5_IJNS4_10UnderscoreESW_SW_EEEEENS4_13SM90_TMA_LOADENS4_14ComposedLayoutINS4_7SwizzleILi3ELi4ELi3EEENS4_18smem_ptr_flag_bitsILi8EEENSQ_INS5_IJNSA_ILi8EEESH_EEENS5_IJSH_SB_EEEEEEEvNS4_8identityESZ_S19_vS1A_EENS_8epilogue10collective6detail29Sm90TmaWarpSpecializedAdapterINS1D_15DefaultEpilogueIaSJ_SJ_NS1C_6thread17LinearCombinationIaLi1EiiLNS1H_9ScaleType4KindE0ELNS_15FloatRoundStyleE2EaEENS1_15EpilogueDefaultEEEEEvvEEEEvNT_6ParamsE)
        /*0008*/ 	.word	0x000000a8


	//----- nvinfo : EIATTR_FRAME_SIZE
	.align		4
.L_15:
        /*000c*/ 	.byte	0x04, 0x11
        /*000e*/ 	.short	(.L_17 - .L_16)
	.align		4
.L_16:
        /*0010*/ 	.word	index@(_ZN7cutlass13device_kernelINS_4gemm6kernel13GemmUniversalIN4cute5tupleIJiiiiEEENS1_10collective13CollectiveMmaINS1_34MainloopSm90TmaGmmaWarpSpecializedILi5ENS5_IJNS4_1CILi1EEESB_SB_EEENS1_35KernelTmaWarpSpecializedCooperativeEEENS5_IJNSA_ILi256EEENSA_ILi64EEENSA_ILi128EEEEEEaNS5_IJlSB_lEEEaSJ_NS4_8TiledMMAINS4_8MMA_AtomIJNS4_4SM904GMMA26MMA_64x64x32_S32S8S8_SS_TNEEEENS4_6LayoutINS5_IJNSA_ILi2EEESB_SB_EEENS5_IJSB_NSA_ILi0EEEST_EEEEENS5_IJNS4_10UnderscoreESW_SW_EEEEENS4_13SM90_TMA_LOADENS4_14ComposedLayoutINS4_7SwizzleILi3ELi4ELi3EEENS4_18smem_ptr_flag_bitsILi8EEENSQ_INS5_IJNSA_ILi8EEESH_EEENS5_IJSH_SB_EEEEEEEvNS4_8identityESZ_S19_vS1A_EENS_8epilogue10collective6detail29Sm90TmaWarpSpecializedAdapterINS1D_15DefaultEpilogueIaSJ_SJ_NS1C_6thread17LinearCombinationIaLi1EiiLNS1H_9ScaleType4KindE0ELNS_15FloatRoundStyleE2EaEENS1_15EpilogueDefaultEEEEEvvEEEEvNT_6ParamsE)
        /*0014*/ 	.word	0x00000000


	//----- nvinfo : EIATTR_MIN_STACK_SIZE
	.align		4
.L_17:
        /*0018*/ 	.byte	0x04, 0x12
        /*001a*/ 	.short	(.L_19 - .L_18)
	.align		4
.L_18:
        /*001c*/ 	.word	index@(_ZN7cutlass13device_kernelINS_4gemm6kernel13GemmUniversalIN4cute5tupleIJiiiiEEENS1_10collective13CollectiveMmaINS1_34MainloopSm90TmaGmmaWarpSpecializedILi5ENS5_IJNS4_1CILi1EEESB_SB_EEENS1_35KernelTmaWarpSpecializedCooperativeEEENS5_IJNSA_ILi256EEENSA_ILi64EEENSA_ILi128EEEEEEaNS5_IJlSB_lEEEaSJ_NS4_8TiledMMAINS4_8MMA_AtomIJNS4_4SM904GMMA26MMA_64x64x32_S32S8S8_SS_TNEEEENS4_6LayoutINS5_IJNSA_ILi2EEESB_SB_EEENS5_IJSB_NSA_ILi0EEEST_EEEEENS5_IJNS4_10UnderscoreESW_SW_EEEEENS4_13SM90_TMA_LOADENS4_14ComposedLayoutINS4_7SwizzleILi3ELi4ELi3EEENS4_18smem_ptr_flag_bitsILi8EEENSQ_INS5_IJNSA_ILi8EEESH_EEENS5_IJSH_SB_EEEEEEEvNS4_8identityESZ_S19_vS1A_EENS_8epilogue10collective6detail29Sm90TmaWarpSpecializedAdapterINS1D_15DefaultEpilogueIaSJ_SJ_NS1C_6thread17LinearCombinationIaLi1EiiLNS1H_9ScaleType4KindE0ELNS_15FloatRoundStyleE2EaEENS1_15EpilogueDefaultEEEEEvvEEEEvNT_6ParamsE)
        /*0020*/ 	.word	0x00000000
.L_19:


//--------------------- .nv.compat                --------------------------
	.section	.nv.compat,"",@"SHT_CUDA_COMPAT_INFO"
	.align	4
        /*0000*/ 	.byte	0x02, 0x09, 0x01, 0x00, 0x02, 0x02, 0x04, 0x00, 0x02, 0x05, 0x05, 0x00, 0x03, 0x07, 0x01, 0x01
        /*0010*/ 	.byte	0x02, 0x03, 0x01, 0x00, 0x02, 0x06, 0x01, 0x00, 0x04, 0x0b, 0x08, 0x00, 0x00, 0x00, 0x00, 0x00
        /*0020*/ 	.byte	0x00, 0x00, 0x00, 0x00


//--------------------- .nv.info._ZN7cutlass13device_kernelINS_4gemm6kernel13GemmUniversalIN4cute5tupleIJiiiiEEENS1_10collective13CollectiveMmaINS1_34MainloopSm90TmaGmmaWarpSpecializedILi5ENS5_IJNS4_1CILi1EEESB_SB_EEENS1_35KernelTmaWarpSpecializedCooperativeEEENS5_IJNSA_ILi256EEENSA_ILi64EEENSA_ILi128EEEEEEaNS5_IJlSB_lEEEaSJ_NS4_8TiledMMAINS4_8MMA_AtomIJNS4_4SM904GMMA26MMA_64x64x32_S32S8S8_SS_TNEEEENS4_6LayoutINS5_IJNSA_ILi2EEESB_SB_EEENS5_IJSB_NSA_ILi0EEEST_EEEEENS5_IJNS4_10UnderscoreESW_SW_EEEEENS4_13SM90_TMA_LOADENS4_14ComposedLayoutINS4_7SwizzleILi3ELi4ELi3EEENS4_18smem_ptr_flag_bitsILi8EEENSQ_INS5_IJNSA_ILi8EEESH_EEENS5_IJSH_SB_EEEEEEEvNS4_8identityESZ_S19_vS1A_EENS_8epilogue10collective6detail29Sm90TmaWarpSpecializedAdapterINS1D_15DefaultEpilogueIaSJ_SJ_NS1C_6thread17LinearCombinationIaLi1EiiLNS1H_9ScaleType4KindE0ELNS_15FloatRoundStyleE2EaEENS1_15EpilogueDefaultEEEEEvvEEEEvNT_6ParamsE --------------------------
	.section	.nv.info._ZN7cutlass13device_kernelINS_4gemm6kernel13GemmUniversalIN4cute5tupleIJiiiiEEENS1_10collective13CollectiveMmaINS1_34MainloopSm90TmaGmmaWarpSpecializedILi5ENS5_IJNS4_1CILi1EEESB_SB_EEENS1_35KernelTmaWarpSpecializedCooperativeEEENS5_IJNSA_ILi256EEENSA_ILi64EEENSA_ILi128EEEEEEaNS5_IJlSB_lEEEaSJ_NS4_8TiledMMAINS4_8MMA_AtomIJNS4_4SM904GMMA26MMA_64x64x32_S32S8S8_SS_TNEEEENS4_6LayoutINS5_IJNSA_ILi2EEESB_SB_EEENS5_IJSB_NSA_ILi0EEEST_EEEEENS5_IJNS4_10UnderscoreESW_SW_EEEEENS4_13SM90_TMA_LOADENS4_14ComposedLayoutINS4_7SwizzleILi3ELi4ELi3EEENS4_18smem_ptr_flag_bitsILi8EEENSQ_INS5_IJNSA_ILi8EEESH_EEENS5_IJSH_SB_EEEEEEEvNS4_8identityESZ_S19_vS1A_EENS_8epilogue10collective6detail29Sm90TmaWarpSpecializedAdapterINS1D_15DefaultEpilogueIaSJ_SJ_NS1C_6thread17LinearCombinationIaLi1EiiLNS1H_9ScaleType4KindE0ELNS_15FloatRoundStyleE2EaEENS1_15EpilogueDefaultEEEEEvvEEEEvNT_6ParamsE,"",@"SHT_CUDA_INFO"
	.sectionflags	@""
	.align	4


	//----- nvinfo : EIATTR_CUDA_API_VERSION
	.align		4
        /*0000*/ 	.byte	0x04, 0x37
        /*0002*/ 	.short	(.L_21 - .L_20)
.L_20:
        /*0004*/ 	.word	0x00000082


	//----- nvinfo : EIATTR_KPARAM_INFO
	.align		4
.L_21:
        /*0008*/ 	.byte	0x04, 0x17
        /*000a*/ 	.short	(.L_23 - .L_22)
.L_22:
        /*000c*/ 	.word	0x00000000
        /*0010*/ 	.short	0x0000
        /*0012*/ 	.short	0x0070
        /*0014*/ 	.byte	0x00, 0xf0, 0x01, 0x10


	//----- nvinfo : EIATTR_SPARSE_MMA_MASK
	.align		4
.L_23:
        /*0018*/ 	.byte	0x03, 0x50
        /*001a*/ 	.short	0x0000


	//----- nvinfo : EIATTR_MAXREG_COUNT
	.align		4
        /*001c*/ 	.byte	0x03, 0x1b
        /*001e*/ 	.short	0x00a8


	//----- nvinfo : EIATTR_NUM_BARRIERS
	.align		4
        /*0020*/ 	.byte	0x02, 0x4c
        /*0022*/ 	.byte	0x01
	.zero		1


	//----- nvinfo : EIATTR_EXTERNS
	.align		4
        /*0024*/ 	.byte	0x04, 0x0f
        /*0026*/ 	.short	(.L_25 - .L_24)


	//   ....[0]....
	.align		4
.L_24:
        /*0028*/ 	.word	index@(__assertfail)


	//----- nvinfo : EIATTR_MERCURY_ISA_VERSION
	.align		4
.L_25:
        /*002c*/ 	.byte	0x03, 0x5f
        /*002e*/ 	.short	0x0101


	//----- nvinfo : EIATTR_INT_WARP_WIDE_INSTR_OFFSETS
	.align		4
        /*0030*/ 	.byte	0x04, 0x31
        /*0032*/ 	.short	(.L_27 - .L_26)


	//   ....[0]....
.L_26:
        /*0034*/ 	.word	0x000003d0


	//   ....[1]....
        /*0038*/ 	.word	0x00000400


	//   ....[2]....
        /*003c*/ 	.word	0x000004e0


	//----- nvinfo : EIATTR_COOP_GROUP_MASK_REGIDS
	.align		4
.L_27:
        /*0040*/ 	.byte	0x04, 0x29
        /*0042*/ 	.short	(.L_29 - .L_28)


	//   ....[0]....
.L_28:
        /*0044*/ 	.word	0xffffffff


	//   ....[1]....
        /*0048*/ 	.word	0xffffffff


	//   ....[2]....
        /*004c*/ 	.word	0xffffffff


	//   ....[3]....
        /*0050*/ 	.word	0xffffffff


	//   ....[4]....
        /*0054*/ 	.word	0xffffffff


	//----- nvinfo : EIATTR_COOP_GROUP_INSTR_OFFSETS
	.align		4
.L_29:
        /*0058*/ 	.byte	0x04, 0x28
        /*005a*/ 	.short	(.L_31 - .L_30)


	//   ....[0]....
.L_30:
        /*005c*/ 	.word	0x00000060


	//   ....[1]....
        /*0060*/ 	.word	0x00000070


	//   ....[2]....
        /*0064*/ 	.word	0x00000130


	//   ....[3]....
        /*0068*/ 	.word	0x000002e0


	//   ....[4]....
        /*006c*/ 	.word	0x00000f80


	//----- nvinfo : EIATTR_REG_RECONFIG
	.align		4
.L_31:
        /*0070*/ 	.byte	0x01, 0x54
	.zero		2


	//----- nvinfo : EIATTR_SYSCALL_OFFSETS
	.align		4
        /*0074*/ 	.byte	0x04, 0x46
        /*0076*/ 	.short	(.L_33 - .L_32)


	//   ....[0]....
.L_32:
        /*0078*/ 	.word	0x00001150


	//----- nvinfo : EIATTR_MBARRIER_INSTR_OFFSETS
	.align		4
.L_33:
        /*007c*/ 	.byte	0x04, 0x39
        /*007e*/ 	.short	(.L_35 - .L_34)


	//   ....[0]....
.L_34:
        /*0080*/ 	.word	0x00000230
        /*0084*/ 	.word	0x000000ff
        /*0088*/ 	.word	0x00000000
        /*008c*/ 	.short	0x0100
        /*008e*/ 	.byte	0x08
	.zero		1


	//   ....[1]....
        /*0090*/ 	.word	0x00000240
        /*0094*/ 	.word	0x000000ff
        /*0098*/ 	.word	0x00000028
        /*009c*/ 	.short	0x0100
        /*009e*/ 	.byte	0x08
	.zero		1


	//   ....[2]....
        /*00a0*/ 	.word	0x00000250
        /*00a4*/ 	.word	0x000000ff
        /*00a8*/ 	.word	0x00000008
        /*00ac*/ 	.short	0x0100
        /*00ae*/ 	.byte	0x08
	.zero		1


	//   ....[3]....
        /*00b0*/ 	.word	0x00000260
        /*00b4*/ 	.word	0x000000ff
        /*00b8*/ 	.word	0x00000030
        /*00bc*/ 	.short	0x0100
        /*00be*/ 	.byte	0x08
	.zero		1


	//   ....[4]....
        /*00c0*/ 	.word	0x00000270
        /*00c4*/ 	.word	0x000000ff
        /*00c8*/ 	.word	0x00000010
        /*00cc*/ 	.short	0x0100
        /*00ce*/ 	.byte	0x08
	.zero		1


	//   ....[5]....
        /*00d0*/ 	.word	0x00000280
        /*00d4*/ 	.word	0x000000ff
        /*00d8*/ 	.word	0x00000038
        /*00dc*/ 	.short	0x0100
        /*00de*/ 	.byte	0x08
	.zero		1


	//   ....[6]....
        /*00e0*/ 	.word	0x00000290
        /*00e4*/ 	.word	0x000000ff
        /*00e8*/ 	.word	0x00000018
        /*00ec*/ 	.short	0x0100
        /*00ee*/ 	.byte	0x08
	.zero		1


	//   ....[7]....
        /*00f0*/ 	.word	0x000002a0
        /*00f4*/ 	.word	0x000000ff
        /*00f8*/ 	.word	0x00000040
        /*00fc*/ 	.short	0x0100
        /*00fe*/ 	.byte	0x08
	.zero		1


	//   ....[8]....
        /*0100*/ 	.word	0x000002b0
        /*0104*/ 	.word	0x000000ff
        /*0108*/ 	.word	0x00000020
        /*010c*/ 	.short	0x0100
        /*010e*/ 	.byte	0x08
	.zero		1


	//   ....[9]....
        /*0110*/ 	.word	0x000002c0
        /*0114*/ 	.word	0x000000ff
        /*0118*/ 	.word	0x00000048
        /*011c*/ 	.short	0x0100
        /*011e*/ 	.byte	0x08
	.zero		1


	//   ....[10]....
        /*0120*/ 	.word	0x00000550
        /*0124*/ 	.word	0x000000ff
        /*0128*/ 	.word	0x00000060
        /*012c*/ 	.short	0x0100
        /*012e*/ 	.byte	0x06
	.zero		1


	//   ....[11]....
        /*0130*/ 	.word	0x000005b0
        /*0134*/ 	.word	0x000000ff
        /*0138*/ 	.word	0x00000068
        /*013c*/ 	.short	0x0100
        /*013e*/ 	.byte	0x06
	.zero		1


	//   ....[12]....
        /*0140*/ 	.word	0x00001220
        /*0144*/ 	.word	0x00000003
        /*0148*/ 	.word	0x00000000
        /*014c*/ 	.short	0x010a
        /*014e*/ 	.byte	0x3f
	.zero		1


	//   ....[13]....
        /*0150*/ 	.word	0x00001260
        /*0154*/ 	.word	0x00000003
        /*0158*/ 	.word	0x00000000
        /*015c*/ 	.short	0x010a
        /*015e*/ 	.byte	0x3f
	.zero		1


	//   ....[14]....
        /*0160*/ 	.word	0x000017a0
        /*0164*/ 	.word	0x00000005
        /*0168*/ 	.word	0x00000000
        /*016c*/ 	.short	0x010a
        /*016e*/ 	.byte	0x3f
	.zero		1


	//   ....[15]....
        /*0170*/ 	.word	0x000017e0
        /*0174*/ 	.word	0x00000005
        /*0178*/ 	.word	0x00000000
        /*017c*/ 	.short	0x010a
        /*017e*/ 	.byte	0x3f
	.zero		1


	//   ....[16]....
        /*0180*/ 	.word	0x00001bc0
        /*0184*/ 	.word	0x00000004
        /*0188*/ 	.word	0x00000000
        /*018c*/ 	.short	0x0101
        /*018e*/ 	.byte	0x3f
	.zero		1


	//   ....[17]....
        /*0190*/ 	.word	0x00001da0
        /*0194*/ 	.word	0x00000000
        /*0198*/ 	.word	0x00000000
        /*019c*/ 	.short	0x0101
        /*019e*/ 	.byte	0x3f
	.zero		1


	//   ....[18]....
        /*01a0*/ 	.word	0x00006480
        /*01a4*/ 	.word	0x0000000e
        /*01a8*/ 	.word	0x00000028
        /*01ac*/ 	.short	0x010a
        /*01ae*/ 	.byte	0x3f
	.zero		1


	//   ....[19]....
        /*01b0*/ 	.word	0x00006800
        /*01b4*/ 	.word	0x00000006
        /*01b8*/ 	.word	0x00000068
        /*01bc*/ 	.short	0x0101
        /*01be*/ 	.byte	0x3f
	.zero		1


	//   ....[20]....
        /*01c0*/ 	.word	0x00006f30
        /*01c4*/ 	.word	0x00000007
        /*01c8*/ 	.word	0x00000000
        /*01cc*/ 	.short	0x010a
        /*01ce*/ 	.byte	0x3f
	.zero		1


	//   ....[21]....
        /*01d0*/ 	.word	0x00006fb0
        /*01d4*/ 	.word	0x00000009
        /*01d8*/ 	.word	0x00000000
        /*01dc*/ 	.short	0x010a
        /*01de*/ 	.byte	0x3f
	.zero		1


	//   ....[22]....
        /*01e0*/ 	.word	0x00007040
        /*01e4*/ 	.word	0x00000006
        /*01e8*/ 	.word	0x00000000
        /*01ec*/ 	.short	0x010a
        /*01ee*/ 	.byte	0x3f
	.zero		1


	//   ....[23]....
        /*01f0*/ 	.word	0x000070d0
        /*01f4*/ 	.word	0x00000009
        /*01f8*/ 	.word	0x00000000
        /*01fc*/ 	.short	0x010a
        /*01fe*/ 	.byte	0x3f
	.zero		1


	//   ....[24]....
        /*0200*/ 	.word	0x00007160
        /*0204*/ 	.word	0x00000003
        /*0208*/ 	.word	0x00000000
        /*020c*/ 	.short	0x010a
        /*020e*/ 	.byte	0x3f
	.zero		1


	//   ....[25]....
        /*0210*/ 	.word	0x000071c0
        /*0214*/ 	.word	0x00000003
        /*0218*/ 	.word	0x00000000
        /*021c*/ 	.short	0x010a
        /*021e*/ 	.byte	0x3f
	.zero		1


	//   ....[26]....
        /*0220*/ 	.word	0x00007210
        /*0224*/ 	.word	0x00000005
        /*0228*/ 	.word	0x00000000
        /*022c*/ 	.short	0x010a
        /*022e*/ 	.byte	0x3f
	.zero		1


	//   ....[27]....
        /*0230*/ 	.word	0x000072e0
        /*0234*/ 	.word	0x0000000e
        /*0238*/ 	.word	0x00000028
        /*023c*/ 	.short	0x010a
        /*023e*/ 	.byte	0x3f
	.zero		1


	//   ....[28]....
        /*0240*/ 	.word	0x000073b0
        /*0244*/ 	.word	0x00000007
        /*0248*/ 	.word	0x00000000
        /*024c*/ 	.short	0x010a
        /*024e*/ 	.byte	0x3f
	.zero		1


	//   ....[29]....
        /*0250*/ 	.word	0x00007400
        /*0254*/ 	.word	0x00000009
        /*0258*/ 	.word	0x00000000
        /*025c*/ 	.short	0x010a
        /*025e*/ 	.byte	0x3f
	.zero		1


	//   ....[30]....
        /*0260*/ 	.word	0x00007450
        /*0264*/ 	.word	0x00000006
        /*0268*/ 	.word	0x00000000
        /*026c*/ 	.short	0x010a
        /*026e*/ 	.byte	0x3f
	.zero		1


	//   ....[31]....
        /*0270*/ 	.word	0x000074a0
        /*0274*/ 	.word	0x00000009
        /*0278*/ 	.word	0x00000000
        /*027c*/ 	.short	0x010a
        /*027e*/ 	.byte	0x3f
	.zero		1


	//----- nvinfo : EIATTR_NUM_MBARRIERS
	.align		4
.L_35:
        /*0280*/ 	.byte	0x03, 0x38
        /*0282*/ 	.short	0x000c


	//----- nvinfo : EIATTR_EXIT_INSTR_OFFSETS
	.align		4
        /*0284*/ 	.byte	0x04, 0x1c
        /*0286*/ 	.short	(.L_37 - .L_36)


	//   ....[0]....
.L_36:
        /*0288*/ 	.word	0x00000600


	//   ....[1]....
        /*028c*/ 	.word	0x00000ec0


	//   ....[2]....
        /*0290*/ 	.word	0x00005af0


	//   ....[3]....
        /*0294*/ 	.word	0x00006120


	//   ....[4]....
        /*0298*/ 	.word	0x000071b0


	//----- nvinfo : EIATTR_MAX_THREADS
	.align		4
.L_37:
        /*029c*/ 	.byte	0x04, 0x05
        /*029e*/ 	.short	(.L_39 - .L_38)
.L_38:
        /*02a0*/ 	.word	0x00000180
        /*02a4*/ 	.word	0x00000001
        /*02a8*/ 	.word	0x00000001


	//----- nvinfo : EIATTR_CRS_STACK_SIZE
	.align		4
.L_39:
        /*02ac*/ 	.byte	0x04, 0x1e
        /*02ae*/ 	.short	(.L_41 - .L_40)
.L_40:
        /*02b0*/ 	.word	0x00000000


	//----- nvinfo : EIATTR_CBANK_PARAM_SIZE
	.align		4
.L_41:
        /*02b4*/ 	.byte	0x03, 0x19
        /*02b6*/ 	.short	0x0470


	//----- nvinfo : EIATTR_PARAM_CBANK
	.align		4
        /*02b8*/ 	.byte	0x04, 0x0a
        /*02ba*/ 	.short	(.L_43 - .L_42)
	.align		4
.L_42:
        /*02bc*/ 	.word	index@(.nv.constant0._ZN7cutlass13device_kernelINS_4gemm6kernel13GemmUniversalIN4cute5tupleIJiiiiEEENS1_10collective13CollectiveMmaINS1_34MainloopSm90TmaGmmaWarpSpecializedILi5ENS5_IJNS4_1CILi1EEESB_SB_EEENS1_35KernelTmaWarpSpecializedCooperativeEEENS5_IJNSA_ILi256EEENSA_ILi64EEENSA_ILi128EEEEEEaNS5_IJlSB_lEEEaSJ_NS4_8TiledMMAINS4_8MMA_AtomIJNS4_4SM904GMMA26MMA_64x64x32_S32S8S8_SS_TNEEEENS4_6LayoutINS5_IJNSA_ILi2EEESB_SB_EEENS5_IJSB_NSA_ILi0EEEST_EEEEENS5_IJNS4_10UnderscoreESW_SW_EEEEENS4_13SM90_TMA_LOADENS4_14ComposedLayoutINS4_7SwizzleILi3ELi4ELi3EEENS4_18smem_ptr_flag_bitsILi8EEENSQ_INS5_IJNSA_ILi8EEESH_EEENS5_IJSH_SB_EEEEEEEvNS4_8identityESZ_S19_vS1A_EENS_8epilogue10collective6detail29Sm90TmaWarpSpecializedAdapterINS1D_15DefaultEpilogueIaSJ_SJ_NS1C_6thread17LinearCombinationIaLi1EiiLNS1H_9ScaleType4KindE0ELNS_15FloatRoundStyleE2EaEENS1_15EpilogueDefaultEEEEEvvEEEEvNT_6ParamsE)
        /*02c0*/ 	.short	0x0210
        /*02c2*/ 	.short	0x0470


	//----- nvinfo : EIATTR_SW_WAR
	.align		4
.L_43:
        /*02c4*/ 	.byte	0x04, 0x36
        /*02c6*/ 	.short	(.L_45 - .L_44)
.L_44:
        /*02c8*/ 	.word	0x00000008
.L_45:


//--------------------- .nv.callgraph             --------------------------
	.section	.nv.callgraph,"",@"SHT_CUDA_CALLGRAPH"
	.align	4
	.sectionentsize	8
	.align		4
        /*0000*/ 	.word	0x00000000
	.align		4
        /*0004*/ 	.word	0xffffffff
	.align		4
        /*0008*/ 	.word	index@(_ZN7cutlass13device_kernelINS_4gemm6kernel13GemmUniversalIN4cute5tupleIJiiiiEEENS1_10collective13CollectiveMmaINS1_34MainloopSm90TmaGmmaWarpSpecializedILi5ENS5_IJNS4_1CILi1EEESB_SB_EEENS1_35KernelTmaWarpSpecializedCooperativeEEENS5_IJNSA_ILi256EEENSA_ILi64EEENSA_ILi128EEEEEEaNS5_IJlSB_lEEEaSJ_NS4_8TiledMMAINS4_8MMA_AtomIJNS4_4SM904GMMA26MMA_64x64x32_S32S8S8_SS_TNEEEENS4_6LayoutINS5_IJNSA_ILi2EEESB_SB_EEENS5_IJSB_NSA_ILi0EEEST_EEEEENS5_IJNS4_10UnderscoreESW_SW_EEEEENS4_13SM90_TMA_LOADENS4_14ComposedLayoutINS4_7SwizzleILi3ELi4ELi3EEENS4_18smem_ptr_flag_bitsILi8EEENSQ_INS5_IJNSA_ILi8EEESH_EEENS5_IJSH_SB_EEEEEEEvNS4_8identityESZ_S19_vS1A_EENS_8epilogue10collective6detail29Sm90TmaWarpSpecializedAdapterINS1D_15DefaultEpilogueIaSJ_SJ_NS1C_6thread17LinearCombinationIaLi1EiiLNS1H_9ScaleType4KindE0ELNS_15FloatRoundStyleE2EaEENS1_15EpilogueDefaultEEEEEvvEEEEvNT_6ParamsE)
	.align		4
        /*000c*/ 	.word	index@(__assertfail)
	.align		4
        /*0010*/ 	.word	0x00000000
	.align		4
        /*0014*/ 	.word	0xfffffffe
	.align		4
        /*0018*/ 	.word	0x00000000
	.align		4
        /*001c*/ 	.word	0xfffffffd
	.align		4
        /*0020*/ 	.word	0x00000000
	.align		4
        /*0024*/ 	.word	0xfffffffc


//--------------------- .nv.constant4             --------------------------
	.section	.nv.constant4,"a",@progbits
	.align	8
	.align		8
.nv.constant4:
        /*0000*/ 	.dword	__assertfail
	.align		8
        /*0008*/ 	.dword	__unnamed_1
	.align		8
        /*0010*/ 	.dword	_ZN40_INTERNAL_9d91aa9b_4_k_cu_485e2e7e_344474cuda3std3__45__cpo5beginE
	.align		8
        /*0018*/ 	.dword	_ZN40_INTERNAL_9d91aa9b_4_k_cu_485e2e7e_344474cuda3std3__45__cpo3endE
	.align		8
        /*0020*/ 	.dword	_ZN40_INTERNAL_9d91aa9b_4_k_cu_485e2e7e_344474cuda3std3__45__cpo6cbeginE
	.align		8
        /*0028*/ 	.dword	_ZN40_INTERNAL_9d91aa9b_4_k_cu_485e2e7e_344474cuda3std3__45__cpo4cendE
	.align		8
        /*0030*/ 	.dword	_ZN40_INTERNAL_9d91aa9b_4_k_cu_485e2e7e_344474cuda3std3__442_GLOBAL__N__9d91aa9b_4_k_cu_485e2e7e_344476ignoreE
	.align		8
        /*0038*/ 	.dword	_ZN40_INTERNAL_9d91aa9b_4_k_cu_485e2e7e_344474cuda3std3__419piecewise_constructE
	.align		8
        /*0040*/ 	.dword	_ZN40_INTERNAL_9d91aa9b_4_k_cu_485e2e7e_344474cuda3std3__48in_placeE
	.align		8
        /*0048*/ 	.dword	_ZN40_INTERNAL_9d91aa9b_4_k_cu_485e2e7e_344474cuda3std6ranges3__45__cpo4swapE
	.align		8
        /*0050*/ 	.dword	_ZN40_INTERNAL_9d91aa9b_4_k_cu_485e2e7e_344474cuda3std6ranges3__45__cpo9iter_moveE
	.align		8
        /*0058*/ 	.dword	_ZN40_INTERNAL_9d91aa9b_4_k_cu_485e2e7e_344474cute7productE
	.align		8
        /*0060*/ 	.dword	_ZN40_INTERNAL_9d91aa9b_4_k_cu_485e2e7e_344474cute1_E
	.align		8
        /*0068*/ 	.dword	$str$22
	.align		8
        /*0070*/ 	.dword	$str$23


//--------------------- .text._ZN7cutlass13device_kernelINS_4gemm6kernel13GemmUniversalIN4cute5tupleIJiiiiEEENS1_10collective13CollectiveMmaINS1_34MainloopSm90TmaGmmaWarpSpecializedILi5ENS5_IJNS4_1CILi1EEESB_SB_EEENS1_35KernelTmaWarpSpecializedCooperativeEEENS5_IJNSA_ILi256EEENSA_ILi64EEENSA_ILi128EEEEEEaNS5_IJlSB_lEEEaSJ_NS4_8TiledMMAINS4_8MMA_AtomIJNS4_4SM904GMMA26MMA_64x64x32_S32S8S8_SS_TNEEEENS4_6LayoutINS5_IJNSA_ILi2EEESB_SB_EEENS5_IJSB_NSA_ILi0EEEST_EEEEENS5_IJNS4_10UnderscoreESW_SW_EEEEENS4_13SM90_TMA_LOADENS4_14ComposedLayoutINS4_7SwizzleILi3ELi4ELi3EEENS4_18smem_ptr_flag_bitsILi8EEENSQ_INS5_IJNSA_ILi8EEESH_EEENS5_IJSH_SB_EEEEEEEvNS4_8identityESZ_S19_vS1A_EENS_8epilogue10collective6detail29Sm90TmaWarpSpecializedAdapterINS1D_15DefaultEpilogueIaSJ_SJ_NS1C_6thread17LinearCombinationIaLi1EiiLNS1H_9ScaleType4KindE0ELNS_15FloatRoundStyleE2EaEENS1_15EpilogueDefaultEEEEEvvEEEEvNT_6ParamsE --------------------------
	.section	.text._ZN7cutlass13device_kernelINS_4gemm6kernel13GemmUniversalIN4cute5tupleIJiiiiEEENS1_10collective13CollectiveMmaINS1_34MainloopSm90TmaGmmaWarpSpecializedILi5ENS5_IJNS4_1CILi1EEESB_SB_EEENS1_35KernelTmaWarpSpecializedCooperativeEEENS5_IJNSA_ILi256EEENSA_ILi64EEENSA_ILi128EEEEEEaNS5_IJlSB_lEEEaSJ_NS4_8TiledMMAINS4_8MMA_AtomIJNS4_4SM904GMMA26MMA_64x64x32_S32S8S8_SS_TNEEEENS4_6LayoutINS5_IJNSA_ILi2EEESB_SB_EEENS5_IJSB_NSA_ILi0EEEST_EEEEENS5_IJNS4_10UnderscoreESW_SW_EEEEENS4_13SM90_TMA_LOADENS4_14ComposedLayoutINS4_7SwizzleILi3ELi4ELi3EEENS4_18smem_ptr_flag_bitsILi8EEENSQ_INS5_IJNSA_ILi8EEESH_EEENS5_IJSH_SB_EEEEEEEvNS4_8identityESZ_S19_vS1A_EENS_8epilogue10collective6detail29Sm90TmaWarpSpecializedAdapterINS1D_15DefaultEpilogueIaSJ_SJ_NS1C_6thread17LinearCombinationIaLi1EiiLNS1H_9ScaleType4KindE0ELNS_15FloatRoundStyleE2EaEENS1_15EpilogueDefaultEEEEEvvEEEEvNT_6ParamsE,"ax",@progbits
	.align	128
.text._ZN7cutlass13device_kernelINS_4gemm6kernel13GemmUniversalIN4cute5tupleIJiiiiEEENS1_10collective13CollectiveMmaINS1_34MainloopSm90TmaGmmaWarpSpecializedILi5ENS5_IJNS4_1CILi1EEESB_SB_EEENS1_35KernelTmaWarpSpecializedCooperativeEEENS5_IJNSA_ILi256EEENSA_ILi64EEENSA_ILi128EEEEEEaNS5_IJlSB_lEEEaSJ_NS4_8TiledMMAINS4_8MMA_AtomIJNS4_4SM904GMMA26MMA_64x64x32_S32S8S8_SS_TNEEEENS4_6LayoutINS5_IJNSA_ILi2EEESB_SB_EEENS5_IJSB_NSA_ILi0EEEST_EEEEENS5_IJNS4_10UnderscoreESW_SW_EEEEENS4_13SM90_TMA_LOADENS4_14ComposedLayoutINS4_7SwizzleILi3ELi4ELi3EEENS4_18smem_ptr_flag_bitsILi8EEENSQ_INS5_IJNSA_ILi8EEESH_EEENS5_IJSH_SB_EEEEEEEvNS4_8identityESZ_S19_vS1A_EENS_8epilogue10collective6detail29Sm90TmaWarpSpecializedAdapterINS1D_15DefaultEpilogueIaSJ_SJ_NS1C_6thread17LinearCombinationIaLi1EiiLNS1H_9ScaleType4KindE0ELNS_15FloatRoundStyleE2EaEENS1_15EpilogueDefaultEEEEEvvEEEEvNT_6ParamsE:
        .type           _ZN7cutlass13device_kernelINS_4gemm6kernel13GemmUniversalIN4cute5tupleIJiiiiEEENS1_10collective13CollectiveMmaINS1_34MainloopSm90TmaGmmaWarpSpecializedILi5ENS5_IJNS4_1CILi1EEESB_SB_EEENS1_35KernelTmaWarpSpecializedCooperativeEEENS5_IJNSA_ILi256EEENSA_ILi64EEENSA_ILi128EEEEEEaNS5_IJlSB_lEEEaSJ_NS4_8TiledMMAINS4_8MMA_AtomIJNS4_4SM904GMMA26MMA_64x64x32_S32S8S8_SS_TNEEEENS4_6LayoutINS5_IJNSA_ILi2EEESB_SB_EEENS5_IJSB_NSA_ILi0EEEST_EEEEENS5_IJNS4_10UnderscoreESW_SW_EEEEENS4_13SM90_TMA_LOADENS4_14ComposedLayoutINS4_7SwizzleILi3ELi4ELi3EEENS4_18smem_ptr_flag_bitsILi8EEENSQ_INS5_IJNSA_ILi8EEESH_EEENS5_IJSH_SB_EEEEEEEvNS4_8identityESZ_S19_vS1A_EENS_8epilogue10collective6detail29Sm90TmaWarpSpecializedAdapterINS1D_15DefaultEpilogueIaSJ_SJ_NS1C_6thread17LinearCombinationIaLi1EiiLNS1H_9ScaleType4KindE0ELNS_15FloatRoundStyleE2EaEENS1_15EpilogueDefaultEEEEEvvEEEEvNT_6ParamsE,@function
        .size           _ZN7cutlass13device_kernelINS_4gemm6kernel13GemmUniversalIN4cute5tupleIJiiiiEEENS1_10collective13CollectiveMmaINS1_34MainloopSm90TmaGmmaWarpSpecializedILi5ENS5_IJNS4_1CILi1EEESB_SB_EEENS1_35KernelTmaWarpSpecializedCooperativeEEENS5_IJNSA_ILi256EEENSA_ILi64EEENSA_ILi128EEEEEEaNS5_IJlSB_lEEEaSJ_NS4_8TiledMMAINS4_8MMA_AtomIJNS4_4SM904GMMA26MMA_64x64x32_S32S8S8_SS_TNEEEENS4_6LayoutINS5_IJNSA_ILi2EEESB_SB_EEENS5_IJSB_NSA_ILi0EEEST_EEEEENS5_IJNS4_10UnderscoreESW_SW_EEEEENS4_13SM90_TMA_LOADENS4_14ComposedLayoutINS4_7SwizzleILi3ELi4ELi3EEENS4_18smem_ptr_flag_bitsILi8EEENSQ_INS5_IJNSA_ILi8EEESH_EEENS5_IJSH_SB_EEEEEEEvNS4_8identityESZ_S19_vS1A_EENS_8epilogue10collective6detail29Sm90TmaWarpSpecializedAdapterINS1D_15DefaultEpilogueIaSJ_SJ_NS1C_6thread17LinearCombinationIaLi1EiiLNS1H_9ScaleType4KindE0ELNS_15FloatRoundStyleE2EaEENS1_15EpilogueDefaultEEEEEvvEEEEvNT_6ParamsE,(.L_x_200 - _ZN7cutlass13device_kernelINS_4gemm6kernel13GemmUniversalIN4cute5tupleIJiiiiEEENS1_10collective13CollectiveMmaINS1_34MainloopSm90TmaGmmaWarpSpecializedILi5ENS5_IJNS4_1CILi1EEESB_SB_EEENS1_35KernelTmaWarpSpecializedCooperativeEEENS5_IJNSA_ILi256EEENSA_ILi64EEENSA_ILi128EEEEEEaNS5_IJlSB_lEEEaSJ_NS4_8TiledMMAINS4_8MMA_AtomIJNS4_4SM904GMMA26MMA_64x64x32_S32S8S8_SS_TNEEEENS4_6LayoutINS5_IJNSA_ILi2EEESB_SB_EEENS5_IJSB_NSA_ILi0EEEST_EEEEENS5_IJNS4_10UnderscoreESW_SW_EEEEENS4_13SM90_TMA_LOADENS4_14ComposedLayoutINS4_7SwizzleILi3ELi4ELi3EEENS4_18smem_ptr_flag_bitsILi8EEENSQ_INS5_IJNSA_ILi8EEESH_EEENS5_IJSH_SB_EEEEEEEvNS4_8identityESZ_S19_vS1A_EENS_8epilogue10collective6detail29Sm90TmaWarpSpecializedAdapterINS1D_15DefaultEpilogueIaSJ_SJ_NS1C_6thread17LinearCombinationIaLi1EiiLNS1H_9ScaleType4KindE0ELNS_15FloatRoundStyleE2EaEENS1_15EpilogueDefaultEEEEEvvEEEEvNT_6ParamsE)
        .other          _ZN7cutlass13device_kernelINS_4gemm6kernel13GemmUniversalIN4cute5tupleIJiiiiEEENS1_10collective13CollectiveMmaINS1_34MainloopSm90TmaGmmaWarpSpecializedILi5ENS5_IJNS4_1CILi1EEESB_SB_EEENS1_35KernelTmaWarpSpecializedCooperativeEEENS5_IJNSA_ILi256EEENSA_ILi64EEENSA_ILi128EEEEEEaNS5_IJlSB_lEEEaSJ_NS4_8TiledMMAINS4_8MMA_AtomIJNS4_4SM904GMMA26MMA_64x64x32_S32S8S8_SS_TNEEEENS4_6LayoutINS5_IJNSA_ILi2EEESB_SB_EEENS5_IJSB_NSA_ILi0EEEST_EEEEENS5_IJNS4_10UnderscoreESW_SW_EEEEENS4_13SM90_TMA_LOADENS4_14ComposedLayoutINS4_7SwizzleILi3ELi4ELi3EEENS4_18smem_ptr_flag_bitsILi8EEENSQ_INS5_IJNSA_ILi8EEESH_EEENS5_IJSH_SB_EEEEEEEvNS4_8identityESZ_S19_vS1A_EENS_8epilogue10collective6detail29Sm90TmaWarpSpecializedAdapterINS1D_15DefaultEpilogueIaSJ_SJ_NS1C_6thread17LinearCombinationIaLi1EiiLNS1H_9ScaleType4KindE0ELNS_15FloatRoundStyleE2EaEENS1_15EpilogueDefaultEEEEEvvEEEEvNT_6ParamsE,@"STO_CUDA_ENTRY STV_DEFAULT"
_ZN7cutlass13device_kernelINS_4gemm6kernel13GemmUniversalIN4cute5tupleIJiiiiEEENS1_10collective13CollectiveMmaINS1_34MainloopSm90TmaGmmaWarpSpecializedILi5ENS5_IJNS4_1CILi1EEESB_SB_EEENS1_35KernelTmaWarpSpecializedCooperativeEEENS5_IJNSA_ILi256EEENSA_ILi64EEENSA_ILi128EEEEEEaNS5_IJlSB_lEEEaSJ_NS4_8TiledMMAINS4_8MMA_AtomIJNS4_4SM904GMMA26MMA_64x64x32_S32S8S8_SS_TNEEEENS4_6LayoutINS5_IJNSA_ILi2EEESB_SB_EEENS5_IJSB_NSA_ILi0EEEST_EEEEENS5_IJNS4_10UnderscoreESW_SW_EEEEENS4_13SM90_TMA_LOADENS4_14ComposedLayoutINS4_7SwizzleILi3ELi4ELi3EEENS4_18smem_ptr_flag_bitsILi8EEENSQ_INS5_IJNSA_ILi8EEESH_EEENS5_IJSH_SB_EEEEEEEvNS4_8identityESZ_S19_vS1A_EENS_8epilogue10collective6detail29Sm90TmaWarpSpecializedAdapterINS1D_15DefaultEpilogueIaSJ_SJ_NS1C_6thread17LinearCombinationIaLi1EiiLNS1H_9ScaleType4KindE0ELNS_15FloatRoundStyleE2EaEENS1_15EpilogueDefaultEEEEEvvEEEEvNT_6ParamsE:
[----:B------:R-:W0:Y:S01]  /*0000*/  LDC R1, c[0x0][0x28] ;  /* 0x00000a00ff017b82 */ /* 0x000e220000000800 */
[----:B------:R-:W1:Y:S01]  /*0010*/  S2R R18, SR_TID.X ;  /* 0x0000000000127919 */ /* 0x000e620000002100 */
[----:B------:R-:W-:Y:S01]  /*0020*/  ELECT P0, URZ, PT ;  /* 0x00000000003f782f */ /* 0x000fe20003800000 */
[----:B------:R-:W-:Y:S01]  /*0030*/  BSSY B0, `(.L_x_0) ;  /* 0x000000f000007945 */ /* 0x000fe20003800000 */
[--C-:B-1----:R-:W-:Y:S02]  /*0040*/  SHF.R.U32.HI R0, RZ, 0x5, R18.reuse ;  /* 0x00000005ff007819 */ /* 0x102fe40000011612 */
[----:B------:R-:W-:-:S03]  /*0050*/  SHF.R.U32.HI R2, RZ, 0x7, R18 ;  /* 0x00000007ff027819 */ /* 0x000fc60000011612 */
[----:B------:R-:W1:Y:S04]  /*0060*/  SHFL.IDX PT, R5, R0, RZ, 0x1f ;  /* 0x00001fff00057589 */ /* 0x000e6800000e0000 */
[----:B------:R2:W3:Y:S01]  /*0070*/  SHFL.IDX PT, R8, R2, RZ, 0x1f ;  /* 0x00001fff02087589 */ /* 0x0004e200000e0000 */
[----:B-1----:R-:W-:-:S13]  /*0080*/  ISETP.NE.OR P0, PT, R5, RZ, !P0 ;  /* 0x000000ff0500720c */ /* 0x002fda0004705670 */
[----:B0-23--:R-:W-:Y:S05]  /*0090*/  @P0 BRA `(.L_x_1) ;  /* 0x0000000000200947 */ /* 0x00dfea0003800000 */
[----:B------:R-:W-:Y:S02]  /*00a0*/  ULDC.64 UR4, c[0x0][0x198] ;  /* 0x0000660000047ab9 */ /* 0x000fe40000000a00 */
[----:B------:R-:W-:Y:S02]  /*00b0*/  UIADD3 UR6, UP0, UR4, 0xf0, URZ ;  /* 0x000000f004067890 */ /* 0x000fe4000ff1e03f */
[----:B------:R-:W-:Y:S02]  /*00c0*/  UIADD3 UR4, UP1, UR4, 0x1f0, URZ ;  /* 0x000001f004047890 */ /* 0x000fe4000ff3e03f */
[----:B------:R-:W-:Y:S02]  /*00d0*/  UIADD3.X UR7, URZ, UR5, URZ, UP0, !UPT ;  /* 0x000000053f077290 */ /* 0x000fe400087fe43f */
[----:B------:R-:W-:-:S07]  /*00e0*/  UIADD3.X UR5, URZ, UR5, URZ, UP1, !UPT ;  /* 0x000000053f057290 */ /* 0x000fce0008ffe43f */
[----:B------:R0:W-:Y:S02]  /*00f0*/  UTMACCTL.PF [UR6] ;  /* 0x00000000060079b9 */ /* 0x0001e40008040000 */
[----:B------:R0:W-:Y:S02]  /*0100*/  UTMACCTL.PF [UR4] ;  /* 0x00000000040079b9 */ /* 0x0001e40008040000 */
[----:B0-----:R-:W-:Y:S01]  /*0110*/  NOP ;  /* 0x0000000000007918 */ /* 0x001fe20000000000 */
.L_x_1:
[----:B------:R-:W-:Y:S05]  /*0120*/  BSYNC B0 ;  /* 0x0000000000007941 */ /* 0x000fea0003800000 */
.L_x_0:
[----:B------:R-:W0:Y:S02]  /*0130*/  SHFL.IDX PT, R2, R0, RZ, 0x1f ;  /* 0x00001fff00027589 */ /* 0x000e2400000e0000 */
[----:B0-----:R-:W-:-:S13]  /*0140*/  ISETP.NE.AND P0, PT, R2, RZ, PT ;  /* 0x000000ff0200720c */ /* 0x001fda0003f05270 */
[----:B------:R-:W-:Y:S05]  /*0150*/  @P0 BRA `(.L_x_2) ;  /* 0x0000000000600947 */ /* 0x000fea0003800000 */
[----:B------:R-:W0:Y:S01]  /*0160*/  S2UR UR8, SR_CgaCtaId ;  /* 0x00000000000879c3 */ /* 0x000e220000008800 */
[----:B------:R-:W-:Y:S01]  /*0170*/  UMOV UR4, 0x400 ;  /* 0x0000040000047882 */ /* 0x000fe20000000000 */
[----:B------:R-:W-:Y:S01]  /*0180*/  UMOV UR5, 0x1 ;  /* 0x0000000100057882 */ /* 0x000fe20000000000 */
[----:B------:R-:W-:Y:S01]  /*0190*/  UMOV UR6, 0x100 ;  /* 0x0000010000067882 */ /* 0x000fe20000000000 */
[----:B------:R-:W-:Y:S01]  /*01a0*/  ELECT P0, URZ, PT ;  /* 0x00000000003f782f */ /* 0x000fe20003800000 */
[----:B------:R-:W-:-:S04]  /*01b0*/  UIADD3 UR6, -UR6, 0x100000, URZ ;  /* 0x0010000006067890 */ /* 0x000fc8000fffe13f */
[----:B------:R-:W-:Y:S02]  /*01c0*/  USHF.L.U32 UR7, UR6, 0xb, URZ ;  /* 0x0000000b06077899 */ /* 0x000fe4000800063f */
[----:B------:R-:W-:Y:S02]  /*01d0*/  USHF.L.U32 UR6, UR6, 0x1, URZ ;  /* 0x0000000106067899 */ /* 0x000fe4000800063f */
[----:B0-----:R-:W-:Y:S02]  /*01e0*/  ULEA UR8, UR8, UR4, 0x18 ;  /* 0x0000000408087291 */ /* 0x001fe4000f8ec03f */
[----:B------:R-:W-:-:S04]  /*01f0*/  UIADD3 UR4, -UR5, 0x100000, URZ ;  /* 0x0010000005047890 */ /* 0x000fc8000fffe13f */
[----:B------:R-:W-:Y:S02]  /*0200*/  USHF.L.U32 UR5, UR4, 0xb, URZ ;  /* 0x0000000b04057899 */ /* 0x000fe4000800063f */
[----:B------:R-:W-:Y:S01]  /*0210*/  USHF.L.U32 UR4, UR4, 0x1, URZ ;  /* 0x0000000104047899 */ /* 0x000fe2000800063f */
[----:B------:R-:W0:Y:S11]  /*0220*/  FENCE.VIEW.ASYNC.S ;  /* 0x00000000000073c6 */ /* 0x000e360000000000 */
[----:B0-----:R0:W1:Y:S01]  /*0230*/  SYNCS.EXCH.64 URZ, [UR8], UR4 ;  /* 0x00000004083f75b2 */ /* 0x0010620008000100 */
[----:B------:R0:W2:Y:S01]  /*0240*/  SYNCS.EXCH.64 URZ, [UR8+0x28], UR6 ;  /* 0x00002806083f75b2 */ /* 0x0000a20008000100 */
[----:B------:R0:W3:Y:S01]  /*0250*/  SYNCS.EXCH.64 URZ, [UR8+0x8], UR4 ;  /* 0x00000804083f75b2 */ /* 0x0000e20008000100 */
[----:B------:R0:W4:Y:S01]  /*0260*/  SYNCS.EXCH.64 URZ, [UR8+0x30], UR6 ;  /* 0x00003006083f75b2 */ /* 0x0001220008000100 */
[----:B------:R0:W0:Y:S01]  /*0270*/  SYNCS.EXCH.64 URZ, [UR8+0x10], UR4 ;  /* 0x00001004083f75b2 */ /* 0x0000220008000100 */
[----:B------:R0:W0:Y:S01]  /*0280*/  SYNCS.EXCH.64 URZ, [UR8+0x38], UR6 ;  /* 0x00003806083f75b2 */ /* 0x0000220008000100 */
[----:B------:R0:W0:Y:S01]  /*0290*/  SYNCS.EXCH.64 URZ, [UR8+0x18], UR4 ;  /* 0x00001804083f75b2 */ /* 0x0000220008000100 */
[----:B------:R0:W0:Y:S01]  /*02a0*/  SYNCS.EXCH.64 URZ, [UR8+0x40], UR6 ;  /* 0x00004006083f75b2 */ /* 0x0000220008000100 */
[----:B------:R0:W0:Y:S01]  /*02b0*/  SYNCS.EXCH.64 URZ, [UR8+0x20], UR4 ;  /* 0x00002004083f75b2 */ /* 0x0000220008000100 */
[----:B------:R0:W0:Y:S01]  /*02c0*/  SYNCS.EXCH.64 URZ, [UR8+0x48], UR6 ;  /* 0x00004806083f75b2 */ /* 0x0000220008000100 */
[----:B------:R-:W-:Y:S01]  /*02d0*/  NOP ;  /* 0x0000000000007918 */ /* 0x000fe20000000000 */
.L_x_2:
[----:B------:R-:W5:Y:S01]  /*02e0*/  SHFL.IDX PT, R0, R0, RZ, 0x1f ;  /* 0x00001fff00007589 */ /* 0x000f6200000e0000 */
[----:B------:R-:W-:Y:S01]  /*02f0*/  ELECT P0, URZ, PT ;  /* 0x00000000003f782f */ /* 0x000fe20003800000 */
[----:B------:R-:W1:Y:S01]  /*0300*/  LDC R2, c[0x0][0x65c] ;  /* 0x00019700ff027b82 */ /* 0x000e620000000800 */
[----:B------:R-:W-:Y:S01]  /*0310*/  SHF.R.S32.HI R6, RZ, 0x1f, R5 ;  /* 0x0000001fff067819 */ /* 0x000fe20000011405 */
[----:B------:R-:W2:Y:S01]  /*0320*/  S2R R3, SR_CTAID.Y ;  /* 0x0000000000037919 */ /* 0x000ea20000002600 */
[----:B0-----:R-:W-:Y:S01]  /*0330*/  UMOV UR4, 0x20 ;  /* 0x0000002000047882 */ /* 0x001fe20000000000 */
[----:B------:R-:W-:Y:S01]  /*0340*/  ISETP.NE.AND P2, PT, R8, RZ, PT ;  /* 0x000000ff0800720c */ /* 0x000fe20003f45270 */
[----:B------:R-:W-:Y:S01]  /*0350*/  NOP ;  /* 0x0000000000007918 */ /* 0x000fe20000000000 */
[----:B------:R-:W0:Y:S01]  /*0360*/  S2R R4, SR_CTAID.X ;  /* 0x0000000000047919 */ /* 0x000e220000002500 */
[----:B------:R-:W-:Y:S01]  /*0370*/  LEA.HI R6, R6, R5, RZ, 0x2 ;  /* 0x0000000506067211 */ /* 0x000fe200078f10ff */
[----:B------:R-:W-:Y:S01]  /*0380*/  NOP ;  /* 0x0000000000007918 */ /* 0x000fe20000000000 */
[----:B-----5:R-:W-:-:S02]  /*0390*/  ISETP.NE.OR P0, PT, R0, RZ, !P0 ;  /* 0x000000ff0000720c */ /* 0x020fc40004705670 */
[----:B-1----:R-:W-:-:S04]  /*03a0*/  ISETP.NE.AND P3, PT, R2, 0x1, PT ;  /* 0x000000010200780c */ /* 0x002fc80003f65270 */
[----:B------:R-:W-:Y:S02]  /*03b0*/  P2R R0, PR, RZ, 0x8 ;  /* 0x00000008ff007803 */ /* 0x000fe40000000000 */
[----:B------:R-:W-:-:S05]  /*03c0*/  LOP3.LUT R0, R6, 0xfffffffc, RZ, 0xc0, !PT ;  /* 0xfffffffc06007812 */ /* 0x000fca00078ec0ff */
[----:B------:R-:W-:Y:S01]  /*03d0*/  VOTEU.ALL UP0, P0 ;  /* 0x00000000003f7886 */ /* 0x000fe20000000000 */
[----:B------:R-:W-:Y:S01]  /*03e0*/  IMAD.IADD R0, R5, 0x1, -R0 ;  /* 0x0000000105007824 */ /* 0x000fe200078e0a00 */
[----:B------:R-:W0:Y:S01]  /*03f0*/  @P3 LDC R17, c[0x0][0x10] ;  /* 0x00000400ff113b82 */ /* 0x000e220000000800 */
[----:B------:R-:W-:Y:S01]  /*0400*/  VOTEU.ALL UP1, P0 ;  /* 0x00000000003f7886 */ /* 0x000fe20000020000 */
[----:B--2---:R-:W-:Y:S01]  /*0410*/  @P3 IMAD.MOV.U32 R6, RZ, RZ, R3 ;  /* 0x000000ffff063224 */ /* 0x004fe200078e0003 */
[----:B------:R-:W-:Y:S01]  /*0420*/  @!UP0 UMOV UR6, 0x400 ;  /* 0x0000040000068882 */ /* 0x000fe20000000000 */
[----:B------:R-:W-:-:S04]  /*0430*/  @!UP0 UIADD3 UR4, -UR4, 0x100000, URZ ;  /* 0x0010000004048890 */ /* 0x000fc8000fffe13f */
[----:B------:R-:W-:Y:S02]  /*0440*/  @!UP0 USHF.L.U32 UR5, UR4, 0xb, URZ ;  /* 0x0000000b04058899 */ /* 0x000fe4000800063f */
[----:B------:R-:W-:Y:S01]  /*0450*/  @!UP0 USHF.L.U32 UR4, UR4, 0x1, URZ ;  /* 0x0000000104048899 */ /* 0x000fe2000800063f */
[----:B------:R-:W-:Y:S02]  /*0460*/  @P3 IMAD.MOV.U32 R7, RZ, RZ, RZ ;  /* 0x000000ffff073224 */ /* 0x000fe400078e00ff */
[----:B------:R-:W-:Y:S01]  /*0470*/  IMAD.MOV.U32 R5, RZ, RZ, RZ ;  /* 0x000000ffff057224 */ /* 0x000fe200078e00ff */
[----:B------:R-:W1:Y:S01]  /*0480*/  @!UP0 S2UR UR7, SR_CgaCtaId ;  /* 0x00000000000789c3 */ /* 0x000e620000008800 */
[----:B------:R-:W-:-:S07]  /*0490*/  @P3 IMAD.MOV.U32 R11, RZ, RZ, RZ ;  /* 0x000000ffff0b3224 */ /* 0x000fce00078e00ff */
[----:B------:R-:W2:Y:S01]  /*04a0*/  @!P3 LDC R9, c[0x0][0xc] ;  /* 0x00000300ff09bb82 */ /* 0x000ea20000000800 */
[----:B0-----:R-:W-:-:S04]  /*04b0*/  @P3 IMAD.WIDE.U32 R16, R4, R17, R6 ;  /* 0x0000001104103225 */ /* 0x001fc800078e0006 */
[----:B------:R-:W-:Y:S01]  /*04c0*/  @P3 IMAD.IADD R17, R17, 0x1, R11 ;  /* 0x0000000111113824 */ /* 0x000fe200078e020b */
[----:B-1----:R-:W-:Y:S01]  /*04d0*/  @!UP0 ULEA UR6, UR7, UR6, 0x18 ;  /* 0x0000000607068291 */ /* 0x002fe2000f8ec03f */
[----:B------:R-:W-:Y:S01]  /*04e0*/  VOTEU.ALL UP0, P0 ;  /* 0x00000000003f7886 */ /* 0x000fe20000000000 */
[----:B------:R-:W-:-:S04]  /*04f0*/  ISETP.NE.AND P0, PT, R0, 0x3, PT ;  /* 0x000000030000780c */ /* 0x000fc80003f05270 */
[----:B------:R-:W-:Y:S01]  /*0500*/  ISETP.EQ.OR P0, PT, R0, RZ, !P0 ;  /* 0x000000ff0000720c */ /* 0x000fe20004702670 */
[----:B--2---:R-:W-:-:S03]  /*0510*/  @!P3 IMAD.WIDE.U32 R6, R9, R3, R4 ;  /* 0x000000030906b225 */ /* 0x004fc600078e0004 */
[C---:B------:R-:W-:Y:S01]  /*0520*/  ISETP.EQ.AND P0, PT, R8.reuse, RZ, P0 ;  /* 0x000000ff0800720c */ /* 0x040fe20000702270 */
[----:B------:R-:W-:Y:S01]  /*0530*/  VIADD R8, R8, 0xffffffff ;  /* 0xffffffff08087836 */ /* 0x000fe20000000000 */
[----:B------:R-:W0:Y:S02]  /*0540*/  FENCE.VIEW.ASYNC.S ;  /* 0x00000000000073c6 */ /* 0x000e240000000000 */
[----:B0-----:R0:W3:Y:S01]  /*0550*/  @!UP0 SYNCS.EXCH.64 URZ, [UR6+0x60], UR4 ;  /* 0x00006004063f85b2 */ /* 0x0010e20008000100 */
[----:B------:R-:W-:Y:S01]  /*0560*/  @!P3 IMAD.MOV.U32 R16, RZ, RZ, R6 ;  /* 0x000000ffff10b224 */ /* 0x000fe200078e0006 */
[----:B------:R-:W-:Y:S01]  /*0570*/  SEL R19, RZ, 0x1, !P0 ;  /* 0x00000001ff137807 */ /* 0x000fe20004000000 */
[----:B------:R-:W-:Y:S01]  /*0580*/  @!P3 IMAD.MOV.U32 R17, RZ, RZ, R7 ;  /* 0x000000ffff11b224 */ /* 0x000fe200078e0007 */
[----:B------:R-:W-:-:S04]  /*0590*/  ISETP.GE.U32.AND P1, PT, R8, 0x2, PT ;  /* 0x000000020800780c */ /* 0x000fc80003f26070 */
[----:B------:R-:W-:Y:S01]  /*05a0*/  SEL R19, R19, 0x2, P1 ;  /* 0x0000000213137807 */ /* 0x000fe20000800000 */
[----:B------:R0:W3:Y:S01]  /*05b0*/  @!UP1 SYNCS.EXCH.64 URZ, [UR6+0x68], UR4 ;  /* 0x00006804063f95b2 */ /* 0x0000e20008000100 */
[----:B------:R-:W-:Y:S01]  /*05c0*/  NOP ;  /* 0x0000000000007918 */ /* 0x000fe20000000000 */
[----:B---34-:R-:W-:Y:S06]  /*05d0*/  BAR.SYNC.DEFER_BLOCKING 0x0 ;  /* 0x0000000000007b1d */ /* 0x018fec0000010000 */
[----:B------:R-:W-:Y:S05]  /*05e0*/  @!P2 BRA `(.L_x_3) ;  /* 0x000000540044a947 */ /* 0x000fea0003800000 */
[----:B------:R-:W-:-:S13]  /*05f0*/  ISETP.GT.U32.AND P0, PT, R8, 0x1, PT ;  /* 0x000000010800780c */ /* 0x000fda0003f04070 */
[----:B0-----:R-:W-:Y:S05]  /*0600*/  @P0 EXIT ;  /* 0x000000000000094d */ /* 0x001fea0003800000 */
[----:B------:R-:W-:Y:S01]  /*0610*/  ULDC.64 UR4, c[0x0][0x650] ;  /* 0x0001940000047ab9 */ /* 0x000fe20000000a00 */
[----:B------:R-:W-:Y:S01]  /*0620*/  PRMT R0, RZ, 0x7610, R0 ;  /* 0x00007610ff007816 */ /* 0x000fe20000000000 */
[----:B------:R-:W-:Y:S01]  /*0630*/  IMAD.MOV.U32 R90, RZ, RZ, -0x1 ;  /* 0xffffffffff5a7424 */ /* 0x000fe200078e00ff */
[----:B------:R-:W-:Y:S01]  /*0640*/  ISETP.GE.U32.AND P0, PT, R16, UR4, PT ;  /* 0x0000000410007c0c */ /* 0x000fe2000bf06070 */
[----:B------:R-:W-:Y:S02]  /*0650*/  IMAD.MOV.U32 R91, RZ, RZ, -0x1 ;  /* 0xffffffffff5b7424 */ /* 0x000fe400078e00ff */
[----:B------:R-:W-:Y:S01]  /*0660*/  IMAD.MOV.U32 R89, RZ, RZ, -0x1 ;  /* 0xffffffffff597424 */ /* 0x000fe200078e00ff */
[----:B------:R-:W-:-:S13]  /*0670*/  ISETP.GE.U32.AND.EX P0, PT, R17, UR5, PT, P0 ;  /* 0x0000000511007c0c */ /* 0x000fda000bf06100 */
[----:B------:R-:W-:Y:S05]  /*0680*/  @P0 BRA `(.L_x_4) ;  /* 0x0000000400540947 */ /* 0x000fea0003800000 */
[----:B------:R-:W0:Y:S01]  /*0690*/  LDC.64 R14, c[0x0][0x628] ;  /* 0x00018a00ff0e7b82 */ /* 0x000e220000000a00 */
[----:B------:R-:W-:Y:S02]  /*06a0*/  IMAD.MOV.U32 R6, RZ, RZ, R16 ;  /* 0x000000ffff067224 */ /* 0x000fe400078e0010 */
[----:B------:R-:W-:-:S05]  /*06b0*/  IMAD.MOV.U32 R7, RZ, RZ, R17 ;  /* 0x000000ffff077224 */ /* 0x000fca00078e0011 */
[----:B------:R-:W1:Y:S08]  /*06c0*/  LDC R0, c[0x0][0x630] ;  /* 0x00018c00ff007b82 */ /* 0x000e700000000800 */
[----:B------:R-:W2:Y:S01]  /*06d0*/  LDC.64 R20, c[0x0][0x620] ;  /* 0x00018800ff147b82 */ /* 0x000ea20000000a00 */
[----:B0-----:R-:W-:-:S04]  /*06e0*/  ISETP.NE.U32.AND P0, PT, R14, RZ, PT ;  /* 0x000000ff0e00720c */ /* 0x001fc80003f05070 */
[----:B------:R-:W-:-:S13]  /*06f0*/  ISETP.NE.AND.EX P0, PT, R15, RZ, PT, P0 ;  /* 0x000000ff0f00720c */ /* 0x000fda0003f05300 */
[----:B-12---:R-:W-:Y:S05]  /*0700*/  @!P0 BRA `(.L_x_5) ;  /* 0x0000000000288947 */ /* 0x006fea0003800000 */
[----:B------:R-:W0:Y:S02]  /*0710*/  LDC R11, c[0x0][0x634] ;  /* 0x00018d00ff0b7b82 */ /* 0x000e240000000800 */
[----:B0-----:R-:W-:-:S05]  /*0720*/  IADD3 R11, P0, R16, R11, RZ ;  /* 0x0000000b100b7210 */ /* 0x001fca0007f1e0ff */
[----:B------:R-:W-:-:S04]  /*0730*/  IMAD.X R13, RZ, RZ, R17, P0 ;  /* 0x000000ffff0d7224 */ /* 0x000fc800000e0611 */
[----:B------:R-:W-:-:S04]  /*0740*/  IMAD.WIDE.U32 R6, R13, R14, RZ ;  /* 0x0000000e0d067225 */ /* 0x000fc800078e00ff */
[----:B------:R-:W-:-:S04]  /*0750*/  IMAD.WIDE.U32 R8, P0, R11, R15, R6 ;  /* 0x0000000f0b087225 */ /* 0x000fc80007800006 */
[----:B------:R-:W-:-:S04]  /*0760*/  IMAD.WIDE.U32 R6, R11, R14, RZ ;  /* 0x0000000e0b067225 */ /* 0x000fc800078e00ff */
[----:B------:R-:W-:Y:S01]  /*0770*/  IMAD.X R11, RZ, RZ, RZ, P0 ;  /* 0x000000ffff0b7224 */ /* 0x000fe200000e06ff */
[----:B------:R-:W-:Y:S01]  /*0780*/  IADD3 RZ, P0, R7, R8, RZ ;  /* 0x0000000807ff7210 */ /* 0x000fe20007f1e0ff */
[----:B------:R-:W-:-:S04]  /*0790*/  IMAD.MOV.U32 R10, RZ, RZ, R9 ;  /* 0x000000ffff0a7224 */ /* 0x000fc800078e0009 */
[----:B------:R-:W-:-:S08]  /*07a0*/  IMAD.WIDE.U32.X R6, R13, R15, R10, P0 ;  /* 0x0000000f0d067225 */ /* 0x000fd000000e040a */
.L_x_5:
[-CC-:B------:R-:W-:Y:S01]  /*07b0*/  SHF.R.U64 R89, R6, R0.reuse, R7.reuse ;  /* 0x0000000006597219 */ /* 0x180fe20000001207 */
[----:B------:R-:W0:Y:S01]  /*07c0*/  LDC R10, c[0x0][0x618] ;  /* 0x00018600ff0a7b82 */ /* 0x000e220000000800 */
[----:B------:R-:W-:Y:S01]  /*07d0*/  SHF.R.U32.HI R5, RZ, R0, R7 ;  /* 0x00000000ff057219 */ /* 0x000fe20000011607 */
[----:B------:R-:W-:Y:S01]  /*07e0*/  ULDC UR4, c[0x0][0x150] ;  /* 0x0000540000047ab9 */ /* 0x000fe20000000800 */
[----:B------:R-:W-:Y:S02]  /*07f0*/  IADD3 R9, P0, RZ, -R89, RZ ;  /* 0x80000059ff097210 */ /* 0x000fe40007f1e0ff */
[----:B------:R-:W-:-:S03]  /*0800*/  I2FP.F32.U32 R0, R4 ;  /* 0x0000000400007245 */ /* 0x000fc60000201000 */
[----:B------:R-:W1:Y:S01]  /*0810*/  LDC.64 R26, c[0x0][0x640] ;  /* 0x00019000ff1a7b82 */ /* 0x000e620000000a00 */
[----:B------:R-:W-:Y:S02]  /*0820*/  IMAD.X R11, RZ, RZ, ~R5, P0 ;  /* 0x000000ffff0b7224 */ /* 0x000fe400000e0e05 */
[----:B------:R-:W-:Y:S01]  /*0830*/  FMUL R0, R0, UR4 ;  /* 0x0000000400007c20 */ /* 0x000fe20008400000 */
[----:B------:R-:W-:Y:S01]  /*0840*/  IMAD.WIDE.U32 R6, R9, R20, R16 ;  /* 0x0000001409067225 */ /* 0x000fe200078e0010 */
[----:B------:R-:W-:-:S03]  /*0850*/  ULDC UR4, c[0x0][0x154] ;  /* 0x0000550000047ab9 */ /* 0x000fc60000000800 */
[----:B------:R-:W-:Y:S01]  /*0860*/  IMAD R8, R11, R20, RZ ;  /* 0x000000140b087224 */ /* 0x000fe200078e02ff */
[----:B------:R-:W2:Y:S01]  /*0870*/  LDC R5, c[0x0][0x144] ;  /* 0x00005100ff057b82 */ /* 0x000ea20000000800 */
[----:B------:R-:W3:Y:S02]  /*0880*/  F2I.U32.TRUNC.NTZ R0, R0 ;  /* 0x0000000000007305 */ /* 0x000ee4000020f000 */
[----:B------:R-:W-:-:S04]  /*0890*/  IMAD R9, R9, R21, R8 ;  /* 0x0000001509097224 */ /* 0x000fc800078e0208 */
[----:B------:R-:W-:Y:S01]  /*08a0*/  IMAD.IADD R7, R7, 0x1, R9 ;  /* 0x0000000107077824 */ /* 0x000fe200078e0209 */
[----:B------:R-:W4:Y:S01]  /*08b0*/  LDC R12, c[0x0][0x608] ;  /* 0x00018200ff0c7b82 */ /* 0x000f220000000800 */
[----:B------:R-:W-:-:S03]  /*08c0*/  IMAD.MOV.U32 R9, RZ, RZ, -0x1 ;  /* 0xffffffffff097424 */ /* 0x000fc600078e00ff */
[-CC-:B0-----:R-:W-:Y:S02]  /*08d0*/  SHF.R.U64 R20, R6, R10.reuse, R7.reuse ;  /* 0x0000000a06147219 */ /* 0x181fe40000001207 */
[----:B------:R-:W-:Y:S02]  /*08e0*/  I2FP.F32.U32 R6, R3 ;  /* 0x0000000300067245 */ /* 0x000fe40000201000 */
[----:B------:R-:W0:Y:S01]  /*08f0*/  LDC R24, c[0x0][0x658] ;  /* 0x00019600ff187b82 */ /* 0x000e220000000800 */
[----:B-1----:R-:W-:Y:S01]  /*0900*/  ISETP.NE.U32.AND P0, PT, R26, RZ, PT ;  /* 0x000000ff1a00720c */ /* 0x002fe20003f05070 */
[----:B---3--:R-:W-:Y:S01]  /*0910*/  IMAD.MOV R8, RZ, RZ, -R0 ;  /* 0x000000ffff087224 */ /* 0x008fe200078e0a00 */
[----:B------:R-:W-:Y:S01]  /*0920*/  SHF.R.U32.HI R7, RZ, R10, R7 ;  /* 0x0000000aff077219 */ /* 0x000fe20000011607 */
[----:B------:R-:W-:Y:S01]  /*0930*/  FMUL R6, R6, UR4 ;  /* 0x0000000406067c20 */ /* 0x000fe20008400000 */
[----:B------:R-:W-:-:S03]  /*0940*/  ISETP.NE.AND.EX P0, PT, R27, RZ, PT, P0 ;  /* 0x000000ff1b00720c */ /* 0x000fc60003f05300 */
[----:B------:R-:W1:Y:S01]  /*0950*/  LDC R14, c[0x0][0x148] ;  /* 0x00005200ff0e7b82 */ /* 0x000e620000000800 */
[----:B--2---:R-:W-:-:S07]  /*0960*/  IMAD R0, R5, R8, R4 ;  /* 0x0000000805007224 */ /* 0x004fce00078e0204 */
[----:B------:R-:W2:Y:S01]  /*0970*/  LDC R22, c[0x0][0x600] ;  /* 0x00018000ff167b82 */ /* 0x000ea20000000800 */
[-CC-:B----4-:R-:W-:Y:S02]  /*0980*/  SHF.R.U64 R28, R20, R12.reuse, R7.reuse ;  /* 0x0000000c141c7219 */ /* 0x190fe40000001207 */
[----:B------:R-:W-:Y:S01]  /*0990*/  SHF.R.U32.HI R5, RZ, R12, R7 ;  /* 0x0000000cff057219 */ /* 0x000fe20000011607 */
[----:B------:R-:W-:Y:S01]  /*09a0*/  IMAD.MOV.U32 R7, RZ, RZ, 0x1 ;  /* 0x00000001ff077424 */ /* 0x000fe200078e00ff */
[----:B------:R3:W4:Y:S03]  /*09b0*/  F2I.U32.TRUNC.NTZ R12, R6 ;  /* 0x00000006000c7305 */ /* 0x000726000020f000 */
[----:B------:R-:W1:Y:S01]  /*09c0*/  LDC R15, c[0x0][0x648] ;  /* 0x00019200ff0f7b82 */ /* 0x000e620000000800 */
[-C--:B0-----:R-:W-:Y:S02]  /*09d0*/  SHF.L.U32 R4, R9, R24.reuse, RZ ;  /* 0x0000001809047219 */ /* 0x081fe400000006ff */
[----:B------:R-:W-:-:S02]  /*09e0*/  SHF.R.U64 R30, R28, R24, R5 ;  /* 0x000000181c1e7219 */ /* 0x000fc40000001205 */
[----:B------:R-:W-:Y:S02]  /*09f0*/  LOP3.LUT R11, RZ, R4, RZ, 0x33, !PT ;  /* 0x00000004ff0b7212 */ /* 0x000fe400078e33ff */
[-C--:B------:R-:W-:Y:S01]  /*0a00*/  SHF.R.U32.HI R5, RZ, R24.reuse, R5 ;  /* 0x00000018ff057219 */ /* 0x080fe20000011605 */
[----:B------:R-:W0:Y:S01]  /*0a10*/  LDC R21, c[0x0][0x638] ;  /* 0x00018e00ff157b82 */ /* 0x000e220000000800 */
[----:B------:R-:W-:Y:S01]  /*0a20*/  SHF.L.U32 R10, R7, R24, RZ ;  /* 0x00000018070a7219 */ /* 0x000fe200000006ff */
[----:B------:R-:W-:-:S06]  /*0a30*/  IMAD.MOV.U32 R4, RZ, RZ, R30 ;  /* 0x000000ffff047224 */ /* 0x000fcc00078e001e */
[----:B------:R-:W0:Y:S01]  /*0a40*/  LDC R90, c[0x0][0x610] ;  /* 0x00018400ff5a7b82 */ /* 0x000e220000000800 */
[----:B---34-:R-:W-:Y:S05]  /*0a50*/  @!P0 BRA `(.L_x_6) ;  /* 0x0000000000288947 */ /* 0x018fea0003800000 */
[----:B------:R-:W3:Y:S02]  /*0a60*/  LDC R9, c[0x0][0x64c] ;  /* 0x00019300ff097b82 */ /* 0x000ee40000000800 */
[----:B---3--:R-:W-:-:S05]  /*0a70*/  IADD3 R9, P0, R30, R9, RZ ;  /* 0x000000091e097210 */ /* 0x008fca0007f1e0ff */
        /* <DEDUP_REMOVED lines=8> */
.L_x_6:
[----:B-1----:R-:W-:Y:S01]  /*0b00*/  SHF.R.U64 R4, R4, R15, R5 ;  /* 0x0000000f04047219 */ /* 0x002fe20000001205 */
[----:B--2---:R-:W-:Y:S01]  /*0b10*/  VIADD R5, R22, 0xffffffff ;  /* 0xffffffff16057836 */ /* 0x004fe20000000000 */
[----:B------:R-:W-:Y:S01]  /*0b20*/  LOP3.LUT R11, R28, R11, RZ, 0xc0, !PT ;  /* 0x0000000b1c0b7212 */ /* 0x000fe200078ec0ff */
[----:B------:R-:W-:Y:S02]  /*0b30*/  IMAD.MOV R12, RZ, RZ, -R12 ;  /* 0x000000ffff0c7224 */ /* 0x000fe400078e0a0c */
[----:B------:R-:W-:Y:S01]  /*0b40*/  IMAD.MOV R6, RZ, RZ, -R4 ;  /* 0x000000ffff067224 */ /* 0x000fe200078e0a04 */
[----:B------:R-:W-:Y:S01]  /*0b50*/  LOP3.LUT R5, R20, R5, RZ, 0xc0, !PT ;  /* 0x0000000514057212 */ /* 0x000fe200078ec0ff */
[----:B------:R-:W-:Y:S02]  /*0b60*/  @P3 IMAD R0, R14, R12, R3 ;  /* 0x0000000c0e003224 */ /* 0x000fe400078e0203 */
[----:B------:R-:W-:Y:S02]  /*0b70*/  IMAD R11, R10, R4, R11 ;  /* 0x000000040a0b7224 */ /* 0x000fe400078e020b */
[----:B0-----:R-:W-:-:S02]  /*0b80*/  IMAD R3, R6, R21, R30 ;  /* 0x0000001506037224 */ /* 0x001fc400078e021e */
[----:B------:R-:W-:Y:S02]  /*0b90*/  IMAD R90, R11, R90, R0 ;  /* 0x0000005a0b5a7224 */ /* 0x000fe400078e0200 */
[----:B------:R-:W-:Y:S02]  /*0ba0*/  IMAD R3, R3, R22, R5 ;  /* 0x0000001603037224 */ /* 0x000fe400078e0205 */
[----:B------:R-:W-:-:S03]  /*0bb0*/  IMAD.MOV.U32 R0, RZ, RZ, 0x1 ;  /* 0x00000001ff007424 */ /* 0x000fc600078e00ff */
[----:B------:R-:W-:Y:S02]  /*0bc0*/  SEL R91, R3, R90, !P3 ;  /* 0x0000005a035b7207 */ /* 0x000fe40005800000 */
[----:B------:R-:W-:-:S07]  /*0bd0*/  SEL R90, R90, R3, !P3 ;  /* 0x000000035a5a7207 */ /* 0x000fce0005800000 */
.L_x_4:
[----:B------:R-:W-:-:S08]  /*0be0*/  NOP ;  /* 0x0000000000007918 */ /* 0x000fd00000000000 */
[----:B------:R-:W0:Y:S02]  /*0bf0*/  USETMAXREG.TRY_ALLOC.CTAPOOL UP0, 0xe8 ;  /* 0x000000e8000079c8 */ /* 0x000e240008000600 */
[----:B0-----:R-:W-:-:S13]  /*0c00*/  PLOP3.LUT P0, PT, PT, PT, UP0, 0x80, 0x0 ;  /* 0x000000000000781c */ /* 0x001fda0003f0f008 */
[----:B------:R-:W-:Y:S05]  /*0c10*/  @!P0 BRA `(.L_x_4) ;  /* 0xfffffffc00f08947 */ /* 0x000fea000383ffff */
[----:B------:R-:W-:Y:S01]  /*0c20*/  ULDC.64 UR4, c[0x0][0x598] ;  /* 0x0001660000047ab9 */ /* 0x000fe20000000a00 */
[----:B------:R-:W-:Y:S01]  /*0c30*/  ULDC.64 UR36, c[0x0][0x208] ;  /* 0x0000820000247ab9 */ /* 0x000fe20000000a00 */
[----:B------:R-:W-:-:S04]  /*0c40*/  ISETP.NE.U32.AND P0, PT, RZ, UR4, PT ;  /* 0x00000004ff007c0c */ /* 0x000fc8000bf05070 */
[----:B------:R-:W-:-:S13]  /*0c50*/  ISETP.NE.AND.EX P0, PT, RZ, UR5, PT, P0 ;  /* 0x00000005ff007c0c */ /* 0x000fda000bf05300 */
[----:B------:R-:W-:Y:S05]  /*0c60*/  @!P0 BRA `(.L_x_7) ;  /* 0x00000000001c8947 */ /* 0x000fea0003800000 */
[----:B------:R-:W0:Y:S02]  /*0c70*/  LDC.64 R4, c[0x0][0x598] ;  /* 0x00016600ff047b82 */ /* 0x000e240000000a00 */
[----:B0-----:R-:W2:Y:S02]  /*0c80*/  LDG.E.64 R4, desc[UR36][R4.64] ;  /* 0x0000002404047981 */ /* 0x001ea4000c1e1b00 */
[----:B--2---:R-:W-:-:S04]  /*0c90*/  ISETP.NE.U32.AND P0, PT, R4, RZ, PT ;  /* 0x000000ff0400720c */ /* 0x004fc80003f05070 */
[----:B------:R-:W-:-:S13]  /*0ca0*/  ISETP.NE.AND.EX P0, PT, R5, RZ, PT, P0 ;  /* 0x000000ff0500720c */ /* 0x000fda0003f05300 */
[----:B------:R-:W-:Y:S05]  /*0cb0*/  @!P0 BRA `(.L_x_7) ;  /* 0x0000000000088947 */ /* 0x000fea0003800000 */
[----:B------:R0:W5:Y:S01]  /*0cc0*/  LD.E R22, desc[UR36][R4.64] ;  /* 0x0000002404167980 */ /* 0x000162000c101900 */
[----:B------:R-:W-:Y:S05]  /*0cd0*/  BRA `(.L_x_8) ;  /* 0x0000000000247947 */ /* 0x000fea0003800000 */
.L_x_7:
[----:B------:R-:W-:Y:S02]  /*0ce0*/  ULDC.64 UR4, c[0x0][0x588] ;  /* 0x0001620000047ab9 */ /* 0x000fe40000000a00 */
[----:B------:R-:W-:-:S04]  /*0cf0*/  ISETP.NE.U32.AND P0, PT, RZ, UR4, PT ;  /* 0x00000004ff007c0c */ /* 0x000fc8000bf05070 */
[----:B------:R-:W-:-:S13]  /*0d00*/  ISETP.NE.AND.EX P0, PT, RZ, UR5, PT, P0 ;  /* 0x00000005ff007c0c */ /* 0x000fda000bf05300 */
[----:B------:R-:W-:Y:S05]  /*0d10*/  @!P0 BRA `(.L_x_9) ;  /* 0x00000000000c8947 */ /* 0x000fea0003800000 */
[----:B------:R-:W0:Y:S02]  /*0d20*/  LDC.64 R22, c[0x0][0x588] ;  /* 0x00016200ff167b82 */ /* 0x000e240000000a00 */
[----:B0-----:R1:W5:Y:S01]  /*0d30*/  LDG.E R22, desc[UR36][R22.64] ;  /* 0x0000002416167981 */ /* 0x001362000c1e1900 */
[----:B------:R-:W-:Y:S05]  /*0d40*/  BRA `(.L_x_8) ;  /* 0x0000000000087947 */ /* 0x000fea0003800000 */
.L_x_9:
[----:B------:R-:W-:Y:S02]  /*0d50*/  ULDC UR4, c[0x0][0x580] ;  /* 0x0001600000047ab9 */ /* 0x000fe40000000800 */
[----:B------:R-:W-:-:S07]  /*0d60*/  IMAD.U32 R22, RZ, RZ, UR4 ;  /* 0x00000004ff167e24 */ /* 0x000fce000f8e00ff */
.L_x_8:
[----:B------:R-:W-:Y:S02]  /*0d70*/  ULDC.64 UR4, c[0x0][0x5a0] ;  /* 0x0001680000047ab9 */ /* 0x000fe40000000a00 */
[----:B------:R-:W-:-:S04]  /*0d80*/  ISETP.NE.U32.AND P0, PT, RZ, UR4, PT ;  /* 0x00000004ff007c0c */ /* 0x000fc8000bf05070 */
[----:B------:R-:W-:-:S13]  /*0d90*/  ISETP.NE.AND.EX P0, PT, RZ, UR5, PT, P0 ;  /* 0x00000005ff007c0c */ /* 0x000fda000bf05300 */
[----:B------:R-:W-:Y:S05]  /*0da0*/  @!P0 BRA `(.L_x_10) ;  /* 0x00000000001c8947 */ /* 0x000fea0003800000 */
[----:B0-----:R-:W0:Y:S02]  /*0db0*/  LDC.64 R4, c[0x0][0x5a0] ;  /* 0x00016800ff047b82 */ /* 0x001e240000000a00 */
[----:B0-----:R-:W2:Y:S02]  /*0dc0*/  LDG.E.64 R4, desc[UR36][R4.64] ;  /* 0x0000002404047981 */ /* 0x001ea4000c1e1b00 */
[----:B--2---:R-:W-:-:S04]  /*0dd0*/  ISETP.NE.U32.AND P0, PT, R4, RZ, PT ;  /* 0x000000ff0400720c */ /* 0x004fc80003f05070 */
[----:B------:R-:W-:-:S13]  /*0de0*/  ISETP.NE.AND.EX P0, PT, R5, RZ, PT, P0 ;  /* 0x000000ff0500720c */ /* 0x000fda0003f05300 */
[----:B------:R-:W-:Y:S05]  /*0df0*/  @!P0 BRA `(.L_x_10) ;  /* 0x0000000000088947 */ /* 0x000fea0003800000 */
[----:B-1----:R0:W5:Y:S01]  /*0e00*/  LD.E R23, desc[UR36][R4.64] ;  /* 0x0000002404177980 */ /* 0x002162000c101900 */
[----:B------:R-:W-:Y:S05]  /*0e10*/  BRA `(.L_x_11) ;  /* 0x0000000000247947 */ /* 0x000fea0003800000 */
.L_x_10:
[----:B------:R-:W-:Y:S02]  /*0e20*/  ULDC.64 UR4, c[0x0][0x590] ;  /* 0x0001640000047ab9 */ /* 0x000fe40000000a00 */
[----:B------:R-:W-:-:S04]  /*0e30*/  ISETP.NE.U32.AND P0, PT, RZ, UR4, PT ;  /* 0x00000004ff007c0c */ /* 0x000fc8000bf05070 */
[----:B------:R-:W-:-:S13]  /*0e40*/  ISETP.NE.AND.EX P0, PT, RZ, UR5, PT, P0 ;  /* 0x00000005ff007c0c */ /* 0x000fda000bf05300 */
[----:B------:R-:W-:Y:S05]  /*0e50*/  @!P0 BRA `(.L_x_12) ;  /* 0x00000000000c8947 */ /* 0x000fea0003800000 */
[----:B0-----:R-:W1:Y:S02]  /*0e60*/  LDC.64 R4, c[0x0][0x590] ;  /* 0x00016400ff047b82 */ /* 0x001e640000000a00 */
[----:B-1----:R1:W5:Y:S01]  /*0e70*/  LDG.E R23, desc[UR36][R4.64] ;  /* 0x0000002404177981 */ /* 0x002362000c1e1900 */
[----:B------:R-:W-:Y:S05]  /*0e80*/  BRA `(.L_x_11) ;  /* 0x0000000000087947 */ /* 0x000fea0003800000 */
.L_x_12:
[----:B------:R-:W-:Y:S02]  /*0e90*/  ULDC UR4, c[0x0][0x584] ;  /* 0x0001610000047ab9 */ /* 0x000fe40000000800 */
[----:B-1----:R-:W-:-:S07]  /*0ea0*/  IMAD.U32 R23, RZ, RZ, UR4 ;  /* 0x00000004ff177e24 */ /* 0x002fce000f8e00ff */
.L_x_11:
[----:B------:R-:W-:-:S13]  /*0eb0*/  LOP3.LUT P0, RZ, R0, 0xff, RZ, 0xc0, !PT ;  /* 0x000000ff00ff7812 */ /* 0x000fda000780c0ff */
[----:B------:R-:W-:Y:S05]  /*0ec0*/  @!P0 EXIT ;  /* 0x000000000000894d */ /* 0x000fea0003800000 */
[----:B------:R-:W-:Y:S01]  /*0ed0*/  ULDC UR4, c[0x0][0x28c] ;  /* 0x0000a30000047ab9 */ /* 0x000fe20000000800 */
[----:B------:R-:W-:Y:S01]  /*0ee0*/  UMOV UR38, URZ ;  /* 0x0000003f00267c82 */ /* 0x000fe20008000000 */
[----:B------:R-:W-:Y:S01]  /*0ef0*/  UIADD3 UR4, UR4, 0x7f, URZ ;  /* 0x0000007f04047890 */ /* 0x000fe2000fffe03f */
[----:B------:R-:W-:-:S03]  /*0f00*/  UMOV UR39, URZ ;  /* 0x0000003f00277c82 */ /* 0x000fc60008000000 */
[----:B------:R-:W-:-:S04]  /*0f10*/  USHF.R.S32.HI UR5, URZ, 0x1f, UR4 ;  /* 0x0000001f3f057899 */ /* 0x000fc80008011404 */
[----:B------:R-:W-:-:S04]  /*0f20*/  ULEA.HI UR5, UR5, UR4, URZ, 0x7 ;  /* 0x0000000405057291 */ /* 0x000fc8000f8f383f */
[----:B------:R-:W-:-:S12]  /*0f30*/  USHF.R.S32.HI UR40, URZ, 0x7, UR5 ;  /* 0x000000073f287899 */ /* 0x000fd80008011405 */
.L_x_162:
[----:B------:R-:W-:Y:S01]  /*0f40*/  LOP3.LUT R0, R18, 0x80, RZ, 0xc0, !PT ;  /* 0x0000008012007812 */ /* 0x000fe200078ec0ff */
[----:B------:R-:W2:Y:S01]  /*0f50*/  S2UR UR7, SR_CgaCtaId ;  /* 0x00000000000779c3 */ /* 0x000ea20000008800 */
[----:B------:R-:W-:Y:S02]  /*0f60*/  UMOV UR6, 0x400 ;  /* 0x0000040000067882 */ /* 0x000fe40000000000 */
[----:B------:R-:W-:-:S06]  /*0f70*/  SHF.R.U32.HI R0, RZ, 0x7, R0 ;  /* 0x00000007ff007819 */ /* 0x000fcc0000011600 */
[----:B---3--:R-:W3:Y:S01]  /*0f80*/  SHFL.IDX PT, R0, R0, RZ, 0x1f ;  /* 0x00001fff00007589 */ /* 0x008ee200000e0000 */
[----:B--2---:R-:W-:Y:S01]  /*0f90*/  ULEA UR6, UR7, UR6, 0x18 ;  /* 0x0000000607067291 */ /* 0x004fe2000f8ec03f */
[----:B---3--:R-:W-:-:S13]  /*0fa0*/  R2UR UR4, R0 ;  /* 0x00000000000472ca */ /* 0x008fda00000e0000 */
[----:B------:R-:W-:-:S04]  /*0fb0*/  ULEA.HI UR5, UR4, UR4, URZ, 0x1 ;  /* 0x0000000404057291 */ /* 0x000fc8000f8f083f */
[----:B------:R-:W-:-:S04]  /*0fc0*/  ULOP3.LUT UR5, UR5, 0x7fffe, URZ, 0xc0, !UPT ;  /* 0x0007fffe05057892 */ /* 0x000fc8000f8ec03f */
[----:B------:R-:W-:-:S03]  /*0fd0*/  UIADD3 UR5, UR4, -UR5, URZ ;  /* 0x8000000504057290 */ /* 0x000fc6000fffe03f */
[----:B------:R-:W-:Y:S01]  /*0fe0*/  ULDC UR4, c[0x0][0x28c] ;  /* 0x0000a30000047ab9 */ /* 0x000fe20000000800 */
[----:B------:R-:W-:Y:S01]  /*0ff0*/  ULEA UR5, UR5, UR6, 0xd ;  /* 0x0000000605057291 */ /* 0x000fe2000f8e683f */
[----:B------:R-:W-:-:S03]  /*1000*/  ISETP.LT.AND P0, PT, RZ, UR4, PT ;  /* 0x00000004ff007c0c */ /* 0x000fc6000bf01270 */
[----:B------:R-:W-:-:S04]  /*1010*/  UIADD3 UR5, UR5, 0x100, URZ ;  /* 0x0000010005057890 */ /* 0x000fc8000fffe03f */
[----:B------:R-:W-:-:S04]  /*1020*/  USHF.R.U32.HI UR5, URZ, 0x4, UR5 ;  /* 0x000000043f057899 */ /* 0x000fc80008011605 */
[----:B------:R-:W-:-:S04]  /*1030*/  ULOP3.LUT UR5, UR5, 0x3fff, URZ, 0xc0, !UPT ;  /* 0x00003fff05057892 */ /* 0x000fc8000f8ec03f */
[----:B------:R-:W-:Y:S01]  /*1040*/  ULOP3.LUT UR41, UR5, 0x10000, URZ, 0xfc, !UPT ;  /* 0x0001000005297892 */ /* 0x000fe2000f8efc3f */
[----:B01--4-:R-:W-:Y:S11]  /*1050*/  @P0 BRA `(.L_x_13) ;  /* 0x0000000000400947 */ /* 0x013ff60003800000 */
[----:B------:R-:W-:Y:S01]  /*1060*/  MOV R0, 0x0 ;  /* 0x0000000000007802 */ /* 0x000fe20000000f00 */
[----:B------:R-:W-:Y:S01]  /*1070*/  ULDC.64 UR4, c[0x4][0x68] ;  /* 0x01001a0000047ab9 */ /* 0x000fe20000000a00 */
[----:B------:R-:W-:Y:S01]  /*1080*/  ULDC.64 UR6, c[0x4][0x8] ;  /* 0x0100020000067ab9 */ /* 0x000fe20000000a00 */
[----:B01----:R-:W-:Y:S01]  /*1090*/  IMAD.U32 R4, RZ, RZ, UR4 ;  /* 0x00000004ff047e24 */ /* 0x003fe2000f8e00ff */
[----:B------:R0:W1:Y:S01]  /*10a0*/  LDC.64 R14, c[0x4][R0] ;  /* 0x01000000000e7b82 */ /* 0x0000620000000a00 */
[----:B------:R-:W-:Y:S01]  /*10b0*/  IMAD.U32 R5, RZ, RZ, UR5 ;  /* 0x00000005ff057e24 */ /* 0x000fe2000f8e00ff */
[----:B------:R-:W-:Y:S01]  /*10c0*/  ULDC.64 UR4, c[0x4][0x70] ;  /* 0x01001c0000047ab9 */ /* 0x000fe20000000a00 */
[----:B------:R-:W-:Y:S02]  /*10d0*/  IMAD.U32 R10, RZ, RZ, UR6 ;  /* 0x00000006ff0a7e24 */ /* 0x000fe4000f8e00ff */
[----:B------:R-:W-:Y:S02]  /*10e0*/  IMAD.U32 R6, RZ, RZ, UR4 ;  /* 0x00000004ff067e24 */ /* 0x000fe4000f8e00ff */
[----:B------:R-:W-:-:S02]  /*10f0*/  IMAD.U32 R7, RZ, RZ, UR5 ;  /* 0x00000005ff077e24 */ /* 0x000fc4000f8e00ff */
[----:B------:R-:W-:Y:S02]  /*1100*/  IMAD.U32 R11, RZ, RZ, UR7 ;  /* 0x00000007ff0b7e24 */ /* 0x000fe4000f8e00ff */
[----:B------:R-:W-:Y:S02]  /*1110*/  IMAD.MOV.U32 R8, RZ, RZ, 0x1e1 ;  /* 0x000001e1ff087424 */ /* 0x000fe400078e00ff */
[----:B------:R-:W-:Y:S02]  /*1120*/  IMAD.MOV.U32 R12, RZ, RZ, 0x1 ;  /* 0x00000001ff0c7424 */ /* 0x000fe400078e00ff */
[----:B0-----:R-:W-:-:S07]  /*1130*/  IMAD.MOV.U32 R13, RZ, RZ, RZ ;  /* 0x000000ffff0d7224 */ /* 0x001fce00078e00ff */
[----:B------:R-:W-:-:S07]  /*1140*/  LEPC R20, `(.L_x_13) ;  /* 0x000000001014794e */ /* 0x000fce0000000000 */
[----:B-1---5:R-:W-:Y:S05]  /*1150*/  CALL.ABS.NOINC R14 ;  /* 0x000000000e007343 */ /* 0x022fea0003c00000 */
.L_x_13:
[----:B------:R-:W-:-:S04]  /*1160*/  LOP3.LUT R0, R19, 0x1, RZ, 0xfc, !PT ;  /* 0x0000000113007812 */ /* 0x000fc800078efcff */
[----:B------:R-:W-:-:S13]  /*1170*/  ISETP.NE.AND P0, PT, R0, 0x3, PT ;  /* 0x000000030000780c */ /* 0x000fda0003f05270 */
[----:B------:R-:W-:Y:S05]  /*1180*/  @!P0 BRA `(.L_x_14) ;  /* 0x0000000000048947 */ /* 0x000fea0003800000 */
[----:B------:R-:W-:Y:S01]  /*1190*/  BPT.TRAP 0x1 ;  /* 0x000000040000795c */ /* 0x000fe20000300000 */
.L_x_14:
[----:B------:R-:W2:Y:S01]  /*11a0*/  S2UR UR5, SR_CgaCtaId ;  /* 0x00000000000579c3 */ /* 0x000ea20000008800 */
[----:B------:R-:W-:Y:S01]  /*11b0*/  UMOV UR4, 0x400 ;  /* 0x0000040000047882 */ /* 0x000fe20000000000 */
[----:B------:R-:W-:Y:S02]  /*11c0*/  IMAD.U32 R0, RZ, RZ, UR38 ;  /* 0x00000026ff007e24 */ /* 0x000fe4000f8e00ff */
[----:B------:R-:W-:-:S03]  /*11d0*/  IMAD.U32 R3, RZ, RZ, UR39 ;  /* 0x00000027ff037e24 */ /* 0x000fc6000f8e00ff */
[----:B------:R-:W-:Y:S01]  /*11e0*/  SHF.L.U32 R0, R0, 0x1f, RZ ;  /* 0x0000001f00007819 */ /* 0x000fe200000006ff */
[----:B--2---:R-:W-:-:S06]  /*11f0*/  ULEA UR4, UR5, UR4, 0x18 ;  /* 0x0000000405047291 */ /* 0x004fcc000f8ec03f */
[----:B------:R-:W-:-:S04]  /*1200*/  IMAD.U32 R6, RZ, RZ, UR4 ;  /* 0x00000004ff067e24 */ /* 0x000fc8000f8e00ff */
[----:B------:R-:W-:-:S04]  /*1210*/  IMAD R3, R3, 0x8, R6 ;  /* 0x0000000803037824 */ /* 0x000fc800078e0206 */
[----:B------:R2:W3:Y:S01]  /*1220*/  SYNCS.PHASECHK.TRANS64.TRYWAIT P1, [R3+URZ], R0 ;  /* 0x00000000030075a7 */ /* 0x0004e2000802017f */
[----:B------:R-:W-:Y:S05]  /*1230*/  @!P0 BRA `(.L_x_15) ;  /* 0x0000000000048947 */ /* 0x000fea0003800000 */
[----:B------:R-:W-:Y:S01]  /*1240*/  BPT.TRAP 0x1 ;  /* 0x000000040000795c */ /* 0x000fe20000300000 */
.L_x_15:
[----:B---3--:R-:W-:Y:S05]  /*1250*/  @P1 BRA `(.L_x_16) ;  /* 0x0000000000081947 */ /* 0x008fea0003800000 */
[----:B------:R-:W3:Y:S02]  /*1260*/  SYNCS.PHASECHK.TRANS64.TRYWAIT P1, [R3+URZ], R0 ;  /* 0x00000000030075a7 */ /* 0x000ee4000802017f */
[----:B---3--:R-:W-:Y:S05]  /*1270*/  @!P1 BRA `(.L_x_17) ;  /* 0x0000005c00d09947 */ /* 0x008fea0003800000 */
.L_x_16:
[----:B------:R-:W-:-:S04]  /*1280*/  UISETP.LT.AND UP0, UPT, UR40, 0x1, UPT ;  /* 0x000000012800788c */ /* 0x000fc8000bf01270 */
[----:B------:R-:W-:-:S06]  /*1290*/  USEL UR4, UR40, 0x1, UP0 ;  /* 0x0000000128047887 */ /* 0x000fcc0008000000 */
[----:B--23--:R-:W-:Y:S01]  /*12a0*/  IMAD.U32 R0, RZ, RZ, UR4 ;  /* 0x00000004ff007e24 */ /* 0x00cfe2000f8e00ff */
[----:B------:R-:W-:Y:S05]  /*12b0*/  WARPSYNC.ALL ;  /* 0x0000000000007948 */ /* 0x000fea0003800000 */
[----:B------:R-:W-:-:S04]  /*12c0*/  IADD3 R0, -R0, UR40, RZ ;  /* 0x0000002800007c10 */ /* 0x000fc8000fffe1ff */
[----:B------:R-:W-:Y:S02]  /*12d0*/  ISETP.GE.AND P1, PT, R0, 0x1, PT ;  /* 0x000000010000780c */ /* 0x000fe40003f26270 */
[----:B------:R-:W-:Y:S01]  /*12e0*/  R2UR UR4, R6 ;  /* 0x00000000060472ca */ /* 0x000fe200000e0000 */
[----:B------:R-:W-:Y:S01]  /*12f0*/  ULEA UR6, UR39, UR41, 0xb ;  /* 0x0000002927067291 */ /* 0x000fe2000f8e583f */
[----:B------:R-:W-:Y:S01]  /*1300*/  WARPGROUP.ARRIVE ;  /* 0x00000000000079c5 */ /* 0x000fe20000000000 */
[----:B------:R-:W-:Y:S01]  /*1310*/  UMOV UR9, 0x40000040 ;  /* 0x4000004000097882 */ /* 0x000fe20000000000 */
[----:B------:R-:W-:Y:S01]  /*1320*/  UMOV UR11, 0x40000040 ;  /* 0x40000040000b7882 */ /* 0x000fe20000000000 */
[----:B------:R-:W-:-:S03]  /*1330*/  UIADD3 UR7, UR6, 0x400, URZ ;  /* 0x0000040006077890 */ /* 0x000fc6000fffe03f */
[----:B------:R-:W-:-:S05]  /*1340*/  UMOV UR8, UR6 ;  /* 0x0000000600087c82 */ /* 0x000fca0008000000 */
[----:B------:R-:W-:-:S04]  /*1350*/  UIADD3 UR4, UR4, 0x28100, URZ ;  /* 0x0002810004047890 */ /* 0x000fc8000fffe03f */
[----:B------:R-:W-:-:S04]  /*1360*/  USHF.R.U32.HI UR4, URZ, 0x4, UR4 ;  /* 0x000000043f047899 */ /* 0x000fc80008011604 */
[----:B------:R-:W-:-:S04]  /*1370*/  ULOP3.LUT UR4, UR4, 0x3fff, URZ, 0xc0, !UPT ;  /* 0x00003fff04047892 */ /* 0x000fc8000f8ec03f */
[----:B------:R-:W-:-:S04]  /*1380*/  ULOP3.LUT UR4, UR4, 0x10000, URZ, 0xfc, !UPT ;  /* 0x0001000004047892 */ /* 0x000fc8000f8efc3f */
[----:B------:R-:W-:-:S07]  /*1390*/  ULEA UR5, UR39, UR4, 0x9 ;  /* 0x0000000427057291 */ /* 0x000fce000f8e483f */
[----:B------:R-:W-:Y:S02]  /*13a0*/  UMOV UR10, UR5 ;  /* 0x00000005000a7c82 */ /* 0x000fe40008000000 */
[----:B------:R-:W-:Y:S01]  /*13b0*/  IGMMA.64x64x32.S8.S8 R56, gdesc[UR8], RZ, !UPT, gsb0 ;  /* 0x01e00000083879f1 */ /* 0x000fe2000c0410ff */
[----:B------:R-:W-:Y:S01]  /*13c0*/  UMOV UR8, UR7 ;  /* 0x0000000700087c82 */ /* 0x000fe20008000000 */
[----:B------:R-:W-:Y:S01]  /*13d0*/  UMOV UR9, 0x40000040 ;  /* 0x4000004000097882 */ /* 0x000fe20000000000 */
[----:B------:R-:W-:Y:S01]  /*13e0*/  UIADD3 UR7, UR6, 0x402, URZ ;  /* 0x0000040206077890 */ /* 0x000fe2000fffe03f */
[----:B------:R-:W-:Y:S02]  /*13f0*/  WARPGROUP.DEPBAR.LE gsb0, 0x0 ;  /* 0x00008000000079c5 */ /* 0x000fe40000010000 */
[----:B------:R-:W-:-:S06]  /*1400*/  WARPGROUP.ARRIVE ;  /* 0x00000000000079c5 */ /* 0x000fcc0000000000 */
[----:B------:R-:W-:Y:S01]  /*1410*/  IGMMA.64x64x32.S8.S8 R24, gdesc[UR8], RZ, !UPT, gsb0 ;  /* 0x01e00000081879f1 */ /* 0x000fe2000c0410ff */
[----:B------:R-:W-:Y:S02]  /*1420*/  UIADD3 UR8, UR6, 0x2, URZ ;  /* 0x0000000206087890 */ /* 0x000fe4000fffe03f */
[----:B------:R-:W-:Y:S01]  /*1430*/  UIADD3 UR10, UR5, 0x2, URZ ;  /* 0x00000002050a7890 */ /* 0x000fe2000fffe03f */
[----:B------:R-:W-:Y:S01]  /*1440*/  UMOV UR9, 0x40000040 ;  /* 0x4000004000097882 */ /* 0x000fe20000000000 */
[----:B------:R-:W-:Y:S01]  /*1450*/  UMOV UR11, 0x40000040 ;  /* 0x40000040000b7882 */ /* 0x000fe20000000000 */
[----:B------:R-:W-:Y:S02]  /*1460*/  WARPGROUP.DEPBAR.LE gsb0, 0x0 ;  /* 0x00008000000079c5 */ /* 0x000fe40000010000 */
[----:B------:R-:W-:-:S06]  /*1470*/  WARPGROUP.ARRIVE ;  /* 0x00000000000079c5 */ /* 0x000fcc0000000000 */
[----:B------:R-:W-:Y:S01]  /*1480*/  IGMMA.64x64x32.S8.S8 R56, gdesc[UR8], R56, gsb0 ;  /* 0x01e00000083879f1 */ /* 0x000fe20008041038 */
[----:B------:R-:W-:Y:S01]  /*1490*/  UMOV UR8, UR7 ;  /* 0x0000000700087c82 */ /* 0x000fe20008000000 */
[----:B------:R-:W-:Y:S01]  /*14a0*/  UMOV UR9, 0x40000040 ;  /* 0x4000004000097882 */ /* 0x000fe20000000000 */
[----:B------:R-:W-:Y:S01]  /*14b0*/  UIADD3 UR7, UR6, 0x404, URZ ;  /* 0x0000040406077890 */ /* 0x000fe2000fffe03f */
[----:B------:R-:W-:Y:S02]  /*14c0*/  WARPGROUP.DEPBAR.LE gsb0, 0x0 ;  /* 0x00008000000079c5 */ /* 0x000fe40000010000 */
[----:B------:R-:W-:-:S06]  /*14d0*/  WARPGROUP.ARRIVE ;  /* 0x00000000000079c5 */ /* 0x000fcc0000000000 */
[----:B------:R-:W-:Y:S01]  /*14e0*/  IGMMA.64x64x32.S8.S8 R24, gdesc[UR8], R24, gsb0 ;  /* 0x01e00000081879f1 */ /* 0x000fe20008041018 */
        /* <DEDUP_REMOVED lines=9> */
[----:B------:R-:W-:Y:S02]  /*1580*/  WARPGROUP.DEPBAR.LE gsb0, 0x0 ;  /* 0x00008000000079c5 */ /* 0x000fe40000010000 */
[----:B------:R-:W-:-:S06]  /*1590*/  WARPGROUP.ARRIVE ;  /* 0x00000000000079c5 */ /* 0x000fcc0000000000 */
[----:B------:R-:W-:Y:S01]  /*15a0*/  IGMMA.64x64x32.S8.S8 R24, gdesc[UR8], R24, gsb0 ;  /* 0x01e00000081879f1 */ /* 0x000fe20008041018 */
[----:B------:R-:W-:Y:S02]  /*15b0*/  UIADD3 UR8, UR6, 0x6, URZ ;  /* 0x0000000606087890 */ /* 0x000fe4000fffe03f */
[----:B------:R-:W-:Y:S01]  /*15c0*/  UIADD3 UR10, UR5, 0x6, URZ ;  /* 0x00000006050a7890 */ /* 0x000fe2000fffe03f */
[----:B------:R-:W-:Y:S01]  /*15d0*/  UMOV UR9, 0x40000040 ;  /* 0x4000004000097882 */ /* 0x000fe20000000000 */
[----:B------:R-:W-:Y:S01]  /*15e0*/  UMOV UR11, 0x40000040 ;  /* 0x40000040000b7882 */ /* 0x000fe20000000000 */
[----:B------:R-:W-:Y:S01]  /*15f0*/  UIADD3 UR6, UR6, 0x406, URZ ;  /* 0x0000040606067890 */ /* 0x000fe2000fffe03f */
[----:B------:R-:W-:Y:S02]  /*1600*/  WARPGROUP.DEPBAR.LE gsb0, 0x0 ;  /* 0x00008000000079c5 */ /* 0x000fe40000010000 */
[----:B------:R-:W-:-:S06]  /*1610*/  WARPGROUP.ARRIVE ;  /* 0x00000000000079c5 */ /* 0x000fcc0000000000 */
[----:B------:R-:W-:Y:S01]  /*1620*/  IGMMA.64x64x32.S8.S8 R56, gdesc[UR8], R56, gsb0 ;  /* 0x01e00000083879f1 */ /* 0x000fe20008041038 */
[----:B------:R-:W-:Y:S01]  /*1630*/  UMOV UR8, UR6 ;  /* 0x0000000600087c82 */ /* 0x000fe20008000000 */
[----:B------:R-:W-:Y:S01]  /*1640*/  UMOV UR9, 0x40000040 ;  /* 0x4000004000097882 */ /* 0x000fe20000000000 */
[----:B------:R-:W-:Y:S02]  /*1650*/  WARPGROUP.DEPBAR.LE gsb0, 0x0 ;  /* 0x00008000000079c5 */ /* 0x000fe40000010000 */
[----:B------:R-:W-:-:S06]  /*1660*/  WARPGROUP.ARRIVE ;  /* 0x00000000000079c5 */ /* 0x000fcc0000000000 */
[----:B------:R-:W-:Y:S03]  /*1670*/  IGMMA.64x64x32.S8.S8 R24, gdesc[UR8], R24, gsb0 ;  /* 0x01e00000081879f1 */ /* 0x000fe60008041018 */
[----:B------:R-:W-:Y:S02]  /*1680*/  WARPGROUP.DEPBAR.LE gsb0, 0x0 ;  /* 0x00008000000079c5 */ /* 0x000fe40000010000 */
[----:B------:R-:W-:Y:S05]  /*1690*/  @!P1 BRA `(.L_x_18) ;  /* 0x0000000400809947 */ /* 0x000fea0003800000 */
[----:B------:R-:W-:Y:S02]  /*16a0*/  UIADD3 UR5, UR39, 0x1, URZ ;  /* 0x0000000127057890 */ /* 0x000fe4000fffe03f */
[----:B------:R-:W-:Y:S02]  /*16b0*/  IMAD.U32 R3, RZ, RZ, UR39 ;  /* 0x00000027ff037e24 */ /* 0x000fe4000f8e00ff */
[----:B------:R-:W-:-:S04]  /*16c0*/  UISETP.NE.AND UP0, UPT, UR5, 0x5, UPT ;  /* 0x000000050500788c */ /* 0x000fc8000bf05270 */
[----:B------:R-:W-:Y:S02]  /*16d0*/  USEL UR6, URZ, 0x1, UP0 ;  /* 0x000000013f067887 */ /* 0x000fe40008000000 */
[----:B------:R-:W-:Y:S02]  /*16e0*/  USEL UR5, UR5, URZ, UP0 ;  /* 0x0000003f05057287 */ /* 0x000fe40008000000 */
[----:B------:R-:W-:-:S06]  /*16f0*/  ULOP3.LUT UR6, UR38, UR6, URZ, 0x3c, !UPT ;  /* 0x0000000626067292 */ /* 0x000fcc000f8e3c3f */
[----:B------:R-:W-:-:S07]  /*1700*/  IMAD.U32 R7, RZ, RZ, UR6 ;  /* 0x00000006ff077e24 */ /* 0x000fce000f8e00ff */
.L_x_25:
[----:B------:R-:W-:Y:S05]  /*1710*/  @!P0 BRA `(.L_x_19) ;  /* 0x0000000000048947 */ /* 0x000fea0003800000 */
[----:B------:R-:W-:Y:S01]  /*1720*/  BPT.TRAP 0x1 ;  /* 0x000000040000795c */ /* 0x000fe20000300000 */
.L_x_19:
[----:B------:R-:W2:Y:S01]  /*1730*/  S2UR UR7, SR_CgaCtaId ;  /* 0x00000000000779c3 */ /* 0x000ea20000008800 */
[----:B------:R-:W-:Y:S01]  /*1740*/  UMOV UR6, 0x400 ;  /* 0x0000040000067882 */ /* 0x000fe20000000000 */
[----:B01----:R-:W-:Y:S01]  /*1750*/  IMAD.U32 R5, RZ, RZ, UR5 ;  /* 0x00000005ff057e24 */ /* 0x003fe2000f8e00ff */
[----:B------:R-:W-:Y:S01]  /*1760*/  SHF.L.U32 R4, R7, 0x1f, RZ ;  /* 0x0000001f07047819 */ /* 0x000fe200000006ff */
[----:B--2---:R-:W-:-:S06]  /*1770*/  ULEA UR6, UR7, UR6, 0x18 ;  /* 0x0000000607067291 */ /* 0x004fcc000f8ec03f */
[----:B------:R-:W-:-:S04]  /*1780*/  IMAD.U32 R6, RZ, RZ, UR6 ;  /* 0x00000006ff067e24 */ /* 0x000fc8000f8e00ff */
[----:B------:R-:W-:-:S04]  /*1790*/  IMAD R5, R5, 0x8, R6 ;  /* 0x0000000805057824 */ /* 0x000fc800078e0206 */
[----:B------:R0:W1:Y:S01]  /*17a0*/  SYNCS.PHASECHK.TRANS64.TRYWAIT P1, [R5+URZ], R4 ;  /* 0x00000004050075a7 */ /* 0x000062000802017f */
[----:B------:R-:W-:Y:S05]  /*17b0*/  @!P0 BRA `(.L_x_20) ;  /* 0x0000000000048947 */ /* 0x000fea0003800000 */
[----:B------:R-:W-:Y:S01]  /*17c0*/  BPT.TRAP 0x1 ;  /* 0x000000040000795c */ /* 0x000fe20000300000 */
.L_x_20:
[----:B-1----:R-:W-:Y:S05]  /*17d0*/  @P1 BRA `(.L_x_21) ;  /* 0x0000000000081947 */ /* 0x002fea0003800000 */
[----:B------:R-:W1:Y:S02]  /*17e0*/  SYNCS.PHASECHK.TRANS64.TRYWAIT P1, [R5+URZ], R4 ;  /* 0x00000004050075a7 */ /* 0x000e64000802017f */
[----:B-1----:R-:W-:Y:S05]  /*17f0*/  @!P1 BRA `(.L_x_22) ;  /* 0x0000005800849947 */ /* 0x002fea0003800000 */
.L_x_21:
[----:B------:R-:W-:Y:S01]  /*1800*/  ULEA UR6, UR5, UR4, 0x9 ;  /* 0x0000000405067291 */ /* 0x000fe2000f8e483f */
[----:B------:R-:W-:Y:S01]  /*1810*/  WARPGROUP.ARRIVE ;  /* 0x00000000000079c5 */ /* 0x000fe20000000000 */
[----:B------:R-:W-:Y:S01]  /*1820*/  ULEA UR7, UR5, UR41, 0xb ;  /* 0x0000002905077291 */ /* 0x000fe2000f8e583f */
[----:B------:R-:W-:Y:S01]  /*1830*/  UMOV UR11, 0x40000040 ;  /* 0x40000040000b7882 */ /* 0x000fe20000000000 */
[----:B------:R-:W-:Y:S02]  /*1840*/  UMOV UR9, 0x40000040 ;  /* 0x4000004000097882 */ /* 0x000fe40000000000 */
[----:B------:R-:W-:Y:S01]  /*1850*/  UIADD3 UR12, UR7, 0x400, URZ ;  /* 0x00000400070c7890 */ /* 0x000fe2000fffe03f */
[----:B------:R-:W-:Y:S02]  /*1860*/  UMOV UR10, UR6 ;  /* 0x00000006000a7c82 */ /* 0x000fe40008000000 */
[----:B------:R-:W-:Y:S02]  /*1870*/  UMOV UR8, UR7 ;  /* 0x0000000700087c82 */ /* 0x000fe40008000000 */
[----:B------:R-:W-:Y:S01]  /*1880*/  IGMMA.64x64x32.S8.S8 R56, gdesc[UR8], R56, gsb0 ;  /* 0x01e00000083879f1 */ /* 0x000fe20008041038 */
[----:B------:R-:W-:Y:S01]  /*1890*/  UMOV UR9, 0x40000040 ;  /* 0x4000004000097882 */ /* 0x000fe20000000000 */
[----:B------:R-:W-:Y:S01]  /*18a0*/  UMOV UR8, UR12 ;  /* 0x0000000c00087c82 */ /* 0x000fe20008000000 */
[----:B------:R-:W-:Y:S01]  /*18b0*/  UIADD3 UR12, UR7, 0x402, URZ ;  /* 0x00000402070c7890 */ /* 0x000fe2000fffe03f */
[----:B------:R-:W-:-:S02]  /*18c0*/  WARPGROUP.DEPBAR.LE gsb0, 0x0 ;  /* 0x00008000000079c5 */ /* 0x000fc40000010000 */
        /* <DEDUP_REMOVED lines=42> */
[----:B------:R-:W-:Y:S01]  /*1b70*/  BPT.TRAP 0x1 ;  /* 0x000000040000795c */ /* 0x000fe20000300000 */
.L_x_23:
[----:B01----:R-:W-:Y:S01]  /*1b80*/  IMAD R4, R3, 0x8, R6 ;  /* 0x0000000803047824 */ /* 0x003fe200078e0206 */
[----:B------:R-:W-:-:S03]  /*1b90*/  ISETP.GT.U32.AND P1, PT, R19, 0x1, PT ;  /* 0x000000011300780c */ /* 0x000fc60003f24070 */
[----:B------:R-:W-:-:S05]  /*1ba0*/  VIADD R4, R4, 0x28 ;  /* 0x0000002804047836 */ /* 0x000fca0000000000 */
[----:B------:R-:W-:-:S04]  /*1bb0*/  PRMT R4, RZ, 0x654, R4 ;  /* 0x00000654ff047816 */ /* 0x000fc80000000004 */
[----:B------:R0:W-:Y:S01]  /*1bc0*/  SYNCS.ARRIVE.TRANS64.RED.A1T0 RZ, [R4+URZ], RZ ;  /* 0x000000ff04ff79a7 */ /* 0x0001e2000810043f */
[----:B------:R-:W-:Y:S05]  /*1bd0*/  @P1 BRA `(.L_x_24) ;  /* 0x0000000000041947 */ /* 0x000fea0003800000 */
[----:B------:R-:W-:Y:S01]  /*1be0*/  BPT.TRAP 0x1 ;  /* 0x000000040000795c */ /* 0x000fe20000300000 */
.L_x_24:
[----:B------:R-:W-:Y:S01]  /*1bf0*/  UIADD3 UR5, UR5, 0x1, URZ ;  /* 0x0000000105057890 */ /* 0x000fe2000fffe03f */
[C---:B------:R-:W-:Y:S01]  /*1c00*/  ISETP.GT.AND P2, PT, R0.reuse, 0x1, PT ;  /* 0x000000010000780c */ /* 0x040fe20003f44270 */
[----:B------:R-:W-:Y:S02]  /*1c10*/  VIADD R3, R3, 0x1 ;  /* 0x0000000103037836 */ /* 0x000fe40000000000 */
[----:B------:R-:W-:Y:S01]  /*1c20*/  UISETP.NE.AND UP0, UPT, UR5, 0x5, UPT ;  /* 0x000000050500788c */ /* 0x000fe2000bf05270 */
[----:B------:R-:W-:Y:S02]  /*1c30*/  VIADD R0, R0, 0xffffffff ;  /* 0xffffffff00007836 */ /* 0x000fe40000000000 */
[C---:B------:R-:W-:Y:S01]  /*1c40*/  ISETP.NE.AND P1, PT, R3.reuse, 0x5, PT ;  /* 0x000000050300780c */ /* 0x040fe20003f25270 */
[----:B------:R-:W-:Y:S02]  /*1c50*/  USEL UR6, URZ, 0x1, UP0 ;  /* 0x000000013f067887 */ /* 0x000fe40008000000 */
[----:B------:R-:W-:Y:S01]  /*1c60*/  USEL UR5, UR5, URZ, UP0 ;  /* 0x0000003f05057287 */ /* 0x000fe20008000000 */
[----:B------:R-:W-:-:S03]  /*1c70*/  SEL R3, R3, RZ, P1 ;  /* 0x000000ff03037207 */ /* 0x000fc60000800000 */
[----:B------:R-:W-:Y:S01]  /*1c80*/  LOP3.LUT R7, R7, UR6, RZ, 0x3c, !PT ;  /* 0x0000000607077c12 */ /* 0x000fe2000f8e3cff */
[----:B------:R-:W-:Y:S07]  /*1c90*/  @P2 BRA `(.L_x_25) ;  /* 0xfffffff8009c2947 */ /* 0x000fee000383ffff */
.L_x_18:
[----:B------:R-:W2:Y:S02]  /*1ca0*/  LDC R0, c[0x0][0x28c] ;  /* 0x0000a300ff007b82 */ /* 0x000ea40000000800 */
[----:B--2---:R-:W-:-:S13]  /*1cb0*/  ISETP.GE.AND P1, PT, R0, 0x1, PT ;  /* 0x000000010000780c */ /* 0x004fda0003f26270 */
[----:B------:R-:W-:Y:S05]  /*1cc0*/  @!P1 BRA `(.L_x_26) ;  /* 0x0000000000409947 */ /* 0x000fea0003800000 */
[----:B------:R-:W-:Y:S05]  /*1cd0*/  @!P0 BRA `(.L_x_27) ;  /* 0x0000000000048947 */ /* 0x000fea0003800000 */
[----:B------:R-:W-:Y:S01]  /*1ce0*/  BPT.TRAP 0x1 ;  /* 0x000000040000795c */ /* 0x000fe20000300000 */
.L_x_27:
[----:B------:R-:W-:Y:S01]  /*1cf0*/  UISETP.LT.AND UP0, UPT, UR40, 0x1, UPT ;  /* 0x000000012800788c */ /* 0x000fe2000bf01270 */
[----:B------:R-:W-:-:S03]  /*1d00*/  ISETP.GT.U32.AND P0, PT, R19, 0x1, PT ;  /* 0x000000011300780c */ /* 0x000fc60003f04070 */
[----:B------:R-:W-:-:S04]  /*1d10*/  USEL UR6, UR40, 0x1, UP0 ;  /* 0x0000000128067887 */ /* 0x000fc80008000000 */
[----:B------:R-:W-:-:S04]  /*1d20*/  UIADD3 UR6, UR39, UR40, -UR6 ;  /* 0x0000002827067290 */ /* 0x000fc8000fffe806 */
[----:B------:R-:W-:-:S04]  /*1d30*/  UIMAD.WIDE.U32 UR4, UR6, -0x33333333, URZ ;  /* 0xcccccccd060478a5 */ /* 0x000fc8000f8e003f */
[----:B------:R-:W-:-:S04]  /*1d40*/  USHF.R.U32.HI UR4, URZ, 0x2, UR5 ;  /* 0x000000023f047899 */ /* 0x000fc80008011605 */
[----:B------:R-:W-:-:S06]  /*1d50*/  UIMAD UR6, UR4, -0x5, UR6 ;  /* 0xfffffffb040678a4 */ /* 0x000fcc000f8e0206 */
[----:B------:R-:W-:-:S04]  /*1d60*/  IMAD.U32 R3, RZ, RZ, UR6 ;  /* 0x00000006ff037e24 */ /* 0x000fc8000f8e00ff */
[----:B------:R-:W-:-:S04]  /*1d70*/  IMAD R0, R3, 0x8, R6 ;  /* 0x0000000803007824 */ /* 0x000fc800078e0206 */
[----:B------:R-:W-:-:S05]  /*1d80*/  VIADD R0, R0, 0x28 ;  /* 0x0000002800007836 */ /* 0x000fca0000000000 */
[----:B------:R-:W-:-:S04]  /*1d90*/  PRMT R0, RZ, 0x654, R0 ;  /* 0x00000654ff007816 */ /* 0x000fc80000000000 */
[----:B------:R2:W-:Y:S01]  /*1da0*/  SYNCS.ARRIVE.TRANS64.RED.A1T0 RZ, [R0+URZ], RZ ;  /* 0x000000ff00ff79a7 */ /* 0x0005e2000810043f */
[----:B------:R-:W-:Y:S05]  /*1db0*/  @P0 BRA `(.L_x_26) ;  /* 0x0000000000040947 */ /* 0x000fea0003800000 */
[----:B------:R-:W-:Y:S01]  /*1dc0*/  BPT.TRAP 0x1 ;  /* 0x000000040000795c */ /* 0x000fe20000300000 */
.L_x_26:
[----:B------:R-:W3:Y:S01]  /*1dd0*/  LDC R6, c[0x0][0x288] ;  /* 0x0000a200ff067b82 */ /* 0x000ee20000000800 */
[--C-:B--2---:R-:W-:Y:S01]  /*1de0*/  SHF.R.U32.HI R0, RZ, 0x2, R18.reuse ;  /* 0x00000002ff007819 */ /* 0x104fe20000011612 */
[----:B------:R-:W-:Y:S01]  /*1df0*/  IMAD.SHL.U32 R91, R91, 0x40, RZ ;  /* 0x000000405b5b7824 */ /* 0x000fe200078e00ff */
[----:B01----:R-:W-:Y:S01]  /*1e00*/  LOP3.LUT R4, R18, 0x60, RZ, 0xc0, !PT ;  /* 0x0000006012047812 */ /* 0x003fe200078ec0ff */
[----:B------:R-:W-:Y:S01]  /*1e10*/  UIADD3 UR39, UR40, UR39, URZ ;  /* 0x0000002728277290 */ /* 0x000fe2000fffe03f */
[----:B------:R-:W-:Y:S01]  /*1e20*/  SHF.R.U32.HI R5, RZ, 0x7, R18 ;  /* 0x00000007ff057819 */ /* 0x000fe20000011612 */
[----:B------:R-:W-:Y:S01]  /*1e30*/  IMAD.SHL.U32 R9, R90, 0x100, RZ ;  /* 0x000001005a097824 */ /* 0x000fe200078e00ff */
[----:B------:R-:W-:Y:S01]  /*1e40*/  LOP3.LUT R3, R0, 0x7, RZ, 0xc0, !PT ;  /* 0x0000000700037812 */ /* 0x000fe200078ec0ff */
[----:B------:R-:W-:Y:S01]  /*1e50*/  UISETP.GT.U32.AND UP0, UPT, UR39, 0x4, UPT ;  /* 0x000000042700788c */ /* 0x000fe2000bf04070 */
[----:B------:R-:W-:Y:S01]  /*1e60*/  SHF.R.U32.HI R8, RZ, 0x1, R4 ;  /* 0x00000001ff087819 */ /* 0x000fe20000011604 */
[C---:B------:R-:W-:Y:S01]  /*1e70*/  IMAD.SHL.U32 R14, R18.reuse, 0x2, RZ ;  /* 0x00000002120e7824 */ /* 0x040fe200078e00ff */
[----:B------:R-:W-:Y:S01]  /*1e80*/  LOP3.LUT R0, R5, 0x1, RZ, 0xc0, !PT ;  /* 0x0000000105007812 */ /* 0x000fe200078ec0ff */
[----:B------:R-:W-:Y:S01]  /*1e90*/  ULDC UR7, c[0x0][0x284] ;  /* 0x0000a10000077ab9 */ /* 0x000fe20000000800 */
[----:B------:R-:W-:Y:S01]  /*1ea0*/  IADD3 R5, RZ, -R8, -R3 ;  /* 0x80000008ff057210 */ /* 0x000fe20007ffe803 */
[----:B------:R-:W-:Y:S01]  /*1eb0*/  UISETP.LT.U32.AND UP0, UPT, UR40, 0x5, UP0 ;  /* 0x000000052800788c */ /* 0x000fe20008701070 */
[----:B------:R-:W-:Y:S01]  /*1ec0*/  LOP3.LUT R4, R18, 0x3, RZ, 0xc0, !PT ;  /* 0x0000000312047812 */ /* 0x000fe200078ec0ff */
[----:B------:R-:W-:Y:S01]  /*1ed0*/  UISETP.GE.U32.AND UP1, UPT, UR40, 0x5, UPT ;  /* 0x000000052800788c */ /* 0x000fe2000bf26070 */
[----:B------:R-:W-:Y:S01]  /*1ee0*/  SHF.R.S32.HI R94, RZ, 0x1f, R89 ;  /* 0x0000001fff5e7819 */ /* 0x000fe20000011459 */
[C---:B------:R-:W-:Y:S01]  /*1ef0*/  IMAD.SHL.U32 R10, R0.reuse, 0x40, RZ ;  /* 0x00000040000a7824 */ /* 0x040fe200078e00ff */
[C---:B------:R-:W-:Y:S01]  /*1f00*/  LOP3.LUT R14, R91.reuse, 0x6, R14, 0xf8, !PT ;  /* 0x000000065b0e7812 */ /* 0x040fe200078ef80e */
[----:B------:R-:W-:Y:S01]  /*1f10*/  IMAD R100, R0, -0x40, R5 ;  /* 0xffffffc000647824 */ /* 0x000fe200078e0205 */
[----:B------:R-:W-:Y:S01]  /*1f20*/  ULDC.64 UR8, c[0x0][0x5d0] ;  /* 0x0001740000087ab9 */ /* 0x000fe20000000a00 */
[----:B------:R-:W-:Y:S01]  /*1f30*/  UIMAD.WIDE.U32 UR4, UR39, -0x33333333, URZ ;  /* 0xcccccccd270478a5 */ /* 0x000fe2000f8e003f */
[----:B------:R-:W-:Y:S01]  /*1f40*/  SHF.R.S32.HI R15, RZ, 0x1f, R14 ;  /* 0x0000001fff0f7819 */ /* 0x000fe2000001140e */
[----:B------:R-:W-:Y:S01]  /*1f50*/  USEL UR6, URZ, 0x1, !UP0 ;  /* 0x000000013f067887 */ /* 0x000fe2000c000000 */
[----:B---3--:R-:W-:Y:S01]  /*1f60*/  ISETP.GE.AND P0, PT, R91, R6, PT ;  /* 0x000000065b00720c */ /* 0x008fe20003f06270 */
[----:B------:R-:W-:Y:S01]  /*1f70*/  IMAD R0, R4, -0x2, R6 ;  /* 0xfffffffe04007824 */ /* 0x000fe200078e0206 */
[----:B------:R-:W-:Y:S01]  /*1f80*/  USHF.R.U32.HI UR4, URZ, 0x2, UR5 ;  /* 0x000000023f047899 */ /* 0x000fe20008011605 */
[----:B------:R-:W-:Y:S01]  /*1f90*/  IMAD R6, R94, UR8, RZ ;  /* 0x000000085e067c24 */ /* 0x000fe2000f8e02ff */
[----:B------:R-:W-:Y:S01]  /*1fa0*/  ISETP.GE.OR P0, PT, R9, UR7, P0 ;  /* 0x0000000709007c0c */ /* 0x000fe20008706670 */
[----:B------:R-:W-:Y:S01]  /*1fb0*/  IMAD.WIDE R4, R90, 0x100, RZ ;  /* 0x000001005a047825 */ /* 0x000fe200078e02ff */
[----:B------:R-:W-:Y:S01]  /*1fc0*/  ULOP3.LUT UR38, UR38, UR6, URZ, 0x3c, !UPT ;  /* 0x0000000626267292 */ /* 0x000fe2000f8e3c3f */
[----:B------:R-:W-:Y:S01]  /*1fd0*/  LOP3.LUT R3, R10, 0x40, R3, 0xe2, !PT ;  /* 0x000000400a037812 */ /* 0x000fe200078ee203 */
[----:B------:R-:W-:Y:S01]  /*1fe0*/  UIMAD UR39, UR4, -0x5, UR39 ;  /* 0xfffffffb042778a4 */ /* 0x000fe2000f8e0227 */
[C---:B------:R-:W-:Y:S01]  /*1ff0*/  IMAD R11, R89.reuse, UR9, R6 ;  /* 0x00000009590b7c24 */ /* 0x040fe2000f8e0206 */
[----:B------:R-:W-:Y:S01]  /*2000*/  @UP1 ULOP3.LUT UR38, UR38, 0x1, UR4, 0x78, !UPT ;  /* 0x0000000126261892 */ /* 0x000fe2000f8e7804 */
[----:B------:R-:W-:Y:S01]  /*2010*/  IMAD.WIDE.U32 R6, R89, UR8, R14 ;  /* 0x0000000859067c25 */ /* 0x000fe2000f8e000e */
[----:B------:R-:W-:-:S02]  /*2020*/  IADD3 R100, -R9, UR7, R100 ;  /* 0x0000000709647c10 */ /* 0x000fc4000fffe164 */
[----:B------:R-:W-:Y:S01]  /*2030*/  LOP3.LUT R103, R4, R3, R8, 0xfe, !PT ;  /* 0x0000000304677212 */ /* 0x000fe200078efe08 */
[----:B------:R-:W-:Y:S02]  /*2040*/  IMAD.IADD R3, R0, 0x1, -R91 ;  /* 0x0000000100037824 */ /* 0x000fe400078e0a5b */
[----:B------:R-:W-:Y:S02]  /*2050*/  IMAD.IADD R7, R7, 0x1, R11 ;  /* 0x0000000107077824 */ /* 0x000fe400078e020b */
[----:B------:R-:W-:Y:S01]  /*2060*/  IMAD.MOV.U32 R0, RZ, RZ, -0x1 ;  /* 0xffffffffff007424 */ /* 0x000fe200078e00ff */
[----:B------:R-:W-:Y:S06]  /*2070*/  @P0 BRA `(.L_x_28) ;  /* 0x0000003000f40947 */ /* 0x000fec0003800000 */
[----:B------:R-:W0:Y:S01]  /*2080*/  LDC.64 R20, c[0x0][0x5c8] ;  /* 0x00017200ff147b82 */ /* 0x000e220000000a00 */
[----:B------:R-:W-:Y:S01]  /*2090*/  ULDC.64 UR4, c[0x0][0x5c0] ;  /* 0x0001700000047ab9 */ /* 0x000fe20000000a00 */
[----:B------:R-:W-:Y:S01]  /*20a0*/  BSSY B0, `(.L_x_28) ;  /* 0x000033a000007945 */ /* 0x000fe20003800000 */
[-C--:B0-----:R-:W-:Y:S01]  /*20b0*/  IMAD R8, R5, R20.reuse, RZ ;  /* 0x0000001405087224 */ /* 0x081fe200078e02ff */
[----:B------:R-:W-:Y:S01]  /*20c0*/  SHF.L.U64.HI R13, R20, 0x7, R21 ;  /* 0x00000007140d7819 */ /* 0x000fe20000010215 */
[----:B------:R-:W-:-:S04]  /*20d0*/  IMAD.WIDE.U32 R6, R103, R20, R6 ;  /* 0x0000001467067225 */ /* 0x000fc800078e0006 */
[----:B------:R-:W-:Y:S01]  /*20e0*/  IMAD R9, R103, R21, R8 ;  /* 0x0000001567097224 */ /* 0x000fe200078e0208 */
[----:B------:R-:W-:Y:S01]  /*20f0*/  IADD3 R92, P0, R6, UR4, RZ ;  /* 0x00000004065c7c10 */ /* 0x000fe2000ff1e0ff */
[C---:B------:R-:W-:Y:S02]  /*2100*/  IMAD.SHL.U32 R11, R20.reuse, 0x80, RZ ;  /* 0x00000080140b7824 */ /* 0x040fe400078e00ff */
[----:B------:R-:W-:Y:S01]  /*2110*/  IMAD.IADD R9, R7, 0x1, R9 ;  /* 0x0000000107097824 */ /* 0x000fe200078e0209 */
[-C--:B------:R-:W-:Y:S02]  /*2120*/  LEA R6, P1, R20, R92.reuse, 0x3 ;  /* 0x0000005c14067211 */ /* 0x080fe400078218ff */
[----:B------:R-:W-:Y:S02]  /*2130*/  IADD3 R8, P2, R11, R92, RZ ;  /* 0x0000005c0b087210 */ /* 0x000fe40007f5e0ff */
[----:B------:R-:W-:Y:S02]  /*2140*/  IADD3.X R93, R9, UR5, RZ, P0, !PT ;  /* 0x00000005095d7c10 */ /* 0x000fe400087fe4ff */
[----:B-----5:R-:W-:-:S02]  /*2150*/  ISETP.NE.AND P0, PT, R23, RZ, PT ;  /* 0x000000ff1700720c */ /* 0x020fc40003f05270 */
[----:B------:R-:W-:Y:S01]  /*2160*/  LEA.HI.X R7, R20, R93, R21, 0x3, P1 ;  /* 0x0000005d14077211 */ /* 0x000fe200008f1c15 */
[----:B------:R-:W-:Y:S01]  /*2170*/  IMAD.X R9, R13, 0x1, R93, P2 ;  /* 0x000000010d097824 */ /* 0x000fe200010e065d */
[----:B------:R-:W-:-:S05]  /*2180*/  IADD3 R10, P1, R11, R6, RZ ;  /* 0x000000060b0a7210 */ /* 0x000fca0007f3e0ff */
[----:B------:R-:W-:-:S04]  /*2190*/  IMAD.X R11, R13, 0x1, R7, P1 ;  /* 0x000000010d0b7824 */ /* 0x000fc800008e0607 */
[----:B------:R-:W-:Y:S05]  /*21a0*/  @!P0 BRA `(.L_x_29) ;  /* 0x0000002400948947 */ /* 0x000fea0003800000 */
[----:B------:R-:W0:Y:S01]  /*21b0*/  LDC.64 R90, c[0x0][0x5b0] ;  /* 0x00016c00ff5a7b82 */ /* 0x000e220000000a00 */
[----:B------:R-:W-:Y:S01]  /*21c0*/  ULDC.64 UR4, c[0x0][0x5b8] ;  /* 0x00016e0000047ab9 */ /* 0x000fe20000000a00 */
[----:B------:R-:W-:Y:S01]  /*21d0*/  ISETP.GE.AND P0, PT, R100, 0x1, PT ;  /* 0x000000016400780c */ /* 0x000fe20003f06270 */
[----:B------:R-:W-:Y:S01]  /*21e0*/  IMAD R20, R94, UR4, RZ ;  /* 0x000000045e147c24 */ /* 0x000fe2000f8e02ff */
[----:B------:R-:W-:Y:S01]  /*21f0*/  BSSY B1, `(.L_x_30) ;  /* 0x0000010000017945 */ /* 0x000fe20003800000 */
[----:B------:R-:W-:Y:S01]  /*2200*/  IMAD.WIDE.U32 R14, R89, UR4, R14 ;  /* 0x00000004590e7c25 */ /* 0x000fe2000f8e000e */
[----:B------:R-:W-:Y:S02]  /*2210*/  ISETP.LT.OR P3, PT, R3, 0x1, !P0 ;  /* 0x000000010300780c */ /* 0x000fe40004761670 */
[----:B------:R-:W1:Y:S01]  /*2220*/  LDC.64 R12, c[0x0][0x5a8] ;  /* 0x00016a00ff0c7b82 */ /* 0x000e620000000a00 */
[----:B------:R-:W-:Y:S02]  /*2230*/  IMAD R21, R89, UR5, R20 ;  /* 0x0000000559157c24 */ /* 0x000fe4000f8e0214 */
[----:B------:R-:W-:-:S02]  /*2240*/  IMAD.MOV.U32 R20, RZ, RZ, R14 ;  /* 0x000000ffff147224 */ /* 0x000fc400078e000e */
[----:B------:R-:W-:Y:S02]  /*2250*/  IMAD.IADD R21, R15, 0x1, R21 ;  /* 0x000000010f157824 */ /* 0x000fe400078e0215 */
[-C--:B0-----:R-:W-:Y:S01]  /*2260*/  IMAD R96, R5, R90.reuse, RZ ;  /* 0x0000005a05607224 */ /* 0x081fe200078e02ff */
[----:B------:R-:W-:Y:S01]  /*2270*/  SHF.L.U64.HI R97, R90, 0x3, R91 ;  /* 0x000000035a617819 */ /* 0x000fe2000001025b */
[----:B------:R-:W-:-:S04]  /*2280*/  IMAD.WIDE.U32 R94, R103, R90, R20 ;  /* 0x0000005a675e7225 */ /* 0x000fc800078e0014 */
[----:B------:R-:W-:Y:S01]  /*2290*/  IMAD R101, R103, R91, R96 ;  /* 0x0000005b67657224 */ /* 0x000fe200078e0260 */
[----:B-1----:R-:W-:Y:S01]  /*22a0*/  IADD3 R94, P1, R94, R12, RZ ;  /* 0x0000000c5e5e7210 */ /* 0x002fe20007f3e0ff */
[----:B------:R-:W-:-:S03]  /*22b0*/  IMAD.SHL.U32 R96, R90, 0x8, RZ ;  /* 0x000000085a607824 */ /* 0x000fc600078e00ff */
[----:B------:R-:W-:Y:S01]  /*22c0*/  IADD3.X R95, R13, R95, R101, P1, !PT ;  /* 0x0000005f0d5f7210 */ /* 0x000fe20000ffe465 */
[----:B------:R-:W-:Y:S08]  /*22d0*/  @P3 BRA `(.L_x_31) ;  /* 0x0000000000043947 */ /* 0x000ff00003800000 */
[----:B------:R0:W5:Y:S02]  /*22e0*/  LDG.E.U8 R88, desc[UR36][R94.64] ;  /* 0x000000245e587981 */ /* 0x000164000c1e1100 */
.L_x_31:
[----:B------:R-:W-:Y:S05]  /*22f0*/  BSYNC B1 ;  /* 0x0000000000017941 */ /* 0x000fea0003800000 */
.L_x_30:
[----:B-----5:R-:W-:Y:S01]  /*2300*/  LOP3.LUT R89, R88, 0xffff, RZ, 0xc0, !PT ;  /* 0x0000ffff58597812 */ /* 0x020fe200078ec0ff */
[----:B------:R-:W-:Y:S01]  /*2310*/  IMAD.WIDE.U32 R98, R103, R90, R96 ;  /* 0x0000005a67627225 */ /* 0x000fe200078e0060 */
[----:B------:R-:W-:Y:S01]  /*2320*/  ISETP.LT.OR P4, PT, R3, 0x2, !P0 ;  /* 0x000000020300780c */ /* 0x000fe20004781670 */
[----:B------:R-:W-:Y:S01]  /*2330*/  BSSY B1, `(.L_x_32) ;  /* 0x000000e000017945 */ /* 0x000fe20003800000 */
[----:B------:R-:W-:Y:S01]  /*2340*/  PRMT R102, R89, 0x8880, RZ ;  /* 0x0000888059667816 */ /* 0x000fe200000000ff */
[----:B------:R-:W-:Y:S01]  /*2350*/  IMAD.IADD R99, R101, 0x1, R99 ;  /* 0x0000000165637824 */ /* 0x000fe200078e0263 */
[----:B------:R-:W-:Y:S02]  /*2360*/  IADD3 R98, P2, P5, R14, R12, R98 ;  /* 0x0000000c0e627210 */ /* 0x000fe40007d5e062 */
[----:B------:R-:W-:Y:S01]  /*2370*/  ISETP.GE.AND P1, PT, R100, 0x9, PT ;  /* 0x000000096400780c */ /* 0x000fe20003f26270 */
[----:B------:R-:W-:Y:S01]  /*2380*/  IMAD R89, R102, R23, RZ ;  /* 0x0000001766597224 */ /* 0x000fe200078e02ff */
[----:B------:R-:W-:-:S02]  /*2390*/  IADD3.X R99, R21, R13, R99, P2, P5 ;  /* 0x0000000d15637210 */ /* 0x000fc400017ea463 */
[----:B------:R-:W-:Y:S01]  /*23a0*/  ISETP.LT.OR P2, PT, R3, 0x1, !P1 ;  /* 0x000000010300780c */ /* 0x000fe20004f41670 */
[----:B------:R-:W-:-:S05]  /*23b0*/  @!P3 IMAD R101, R56, R22, R89 ;  /* 0x000000163865b224 */ /* 0x000fca00078e0259 */
[----:B------:R1:W-:Y:S01]  /*23c0*/  @!P3 STG.E.U8 desc[UR36][R92.64], R101 ;  /* 0x000000655c00b986 */ /* 0x0003e2000c101124 */
[----:B------:R-:W-:Y:S06]  /*23d0*/  @P4 BRA `(.L_x_33) ;  /* 0x00000000000c4947 */ /* 0x000fec0003800000 */
[----:B------:R-:W2:Y:S02]  /*23e0*/  LDG.E.U8 R88, desc[UR36][R94.64+0x1] ;  /* 0x000001245e587981 */ /* 0x000ea4000c1e1100 */
[----:B--2---:R-:W-:-:S05]  /*23f0*/  PRMT R56, R88, 0x8880, RZ ;  /* 0x0000888058387816 */ /* 0x004fca00000000ff */
[----:B------:R-:W-:-:S07]  /*2400*/  IMAD R89, R56, R23, RZ ;  /* 0x0000001738597224 */ /* 0x000fce00078e02ff */
.L_x_33:
[----:B------:R-:W-:Y:S05]  /*2410*/  BSYNC B1 ;  /* 0x0000000000017941 */ /* 0x000fea0003800000 */
.L_x_32:
[----:B------:R-:W-:Y:S01]  /*2420*/  @!P4 IMAD R57, R57, R22, R89 ;  /* 0x000000163939c224 */ /* 0x000fe200078e0259 */
[----:B------:R-:W-:Y:S04]  /*2430*/  BSSY B1, `(.L_x_34) ;  /* 0x0000006000017945 */ /* 0x000fe80003800000 */
[----:B------:R2:W-:Y:S01]  /*2440*/  @!P4 STG.E.U8 desc[UR36][R92.64+0x1], R57 ;  /* 0x000001395c00c986 */ /* 0x0005e2000c101124 */
[----:B------:R-:W-:Y:S05]  /*2450*/  @P2 BRA `(.L_x_35) ;  /* 0x00000000000c2947 */ /* 0x000fea0003800000 */
[----:B------:R-:W3:Y:S02]  /*2460*/  LDG.E.U8 R88, desc[UR36][R98.64] ;  /* 0x0000002462587981 */ /* 0x000ee4000c1e1100 */
[----:B---3--:R-:W-:-:S05]  /*2470*/  PRMT R56, R88, 0x8880, RZ ;  /* 0x0000888058387816 */ /* 0x008fca00000000ff */
[----:B------:R-:W-:-:S07]  /*2480*/  IMAD R89, R56, R23, RZ ;  /* 0x0000001738597224 */ /* 0x000fce00078e02ff */
.L_x_35:
[----:B------:R-:W-:Y:S05]  /*2490*/  BSYNC B1 ;  /* 0x0000000000017941 */ /* 0x000fea0003800000 */
.L_x_34:
[C---:B------:R-:W-:Y:S01]  /*24a0*/  ISETP.LT.OR P4, PT, R3.reuse, 0x2, !P1 ;  /* 0x000000020300780c */ /* 0x040fe20004f81670 */
[----:B--2---:R-:W-:Y:S01]  /*24b0*/  @!P2 IMAD R57, R58, R22, R89 ;  /* 0x000000163a39a224 */ /* 0x004fe200078e0259 */
[----:B------:R-:W-:Y:S01]  /*24c0*/  BSSY B1, `(.L_x_36) ;  /* 0x0000009000017945 */ /* 0x000fe20003800000 */
[C---:B------:R-:W-:Y:S02]  /*24d0*/  ISETP.LT.OR P3, PT, R3.reuse, 0x9, !P0 ;  /* 0x000000090300780c */ /* 0x040fe40004761670 */
[C---:B------:R-:W-:Y:S01]  /*24e0*/  ISETP.LT.OR P5, PT, R3.reuse, 0xa, !P0 ;  /* 0x0000000a0300780c */ /* 0x040fe200047a1670 */
[----:B------:R2:W-:Y:S01]  /*24f0*/  @!P2 STG.E.U8 desc[UR36][R6.64], R57 ;  /* 0x000000390600a986 */ /* 0x0005e2000c101124 */
[----:B------:R-:W-:-:S06]  /*2500*/  ISETP.LT.OR P2, PT, R3, 0x9, !P1 ;  /* 0x000000090300780c */ /* 0x000fcc0004f41670 */
[----:B------:R-:W-:Y:S07]  /*2510*/  @P4 BRA `(.L_x_37) ;  /* 0x00000000000c4947 */ /* 0x000fee0003800000 */
[----:B------:R-:W3:Y:S02]  /*2520*/  LDG.E.U8 R88, desc[UR36][R98.64+0x1] ;  /* 0x0000012462587981 */ /* 0x000ee4000c1e1100 */
[----:B---3--:R-:W-:-:S05]  /*2530*/  PRMT R56, R88, 0x8880, RZ ;  /* 0x0000888058387816 */ /* 0x008fca00000000ff */
[----:B------:R-:W-:-:S07]  /*2540*/  IMAD R89, R56, R23, RZ ;  /* 0x0000001738597224 */ /* 0x000fce00078e02ff */
.L_x_37:
[----:B------:R-:W-:Y:S05]  /*2550*/  BSYNC B1 ;  /* 0x0000000000017941 */ /* 0x000fea0003800000 */
.L_x_36:
[----:B------:R-:W-:Y:S01]  /*2560*/  @!P4 IMAD R59, R59, R22, R89 ;  /* 0x000000163b3bc224 */ /* 0x000fe200078e0259 */
[----:B------:R-:W-:Y:S04]  /*2570*/  BSSY B1, `(.L_x_38) ;  /* 0x0000006000017945 */ /* 0x000fe80003800000 */
[----:B------:R3:W-:Y:S01]  /*2580*/  @!P4 STG.E.U8 desc[UR36][R6.64+0x1], R59 ;  /* 0x0000013b0600c986 */ /* 0x0007e2000c101124 */
[----:B------:R-:W-:Y:S05]  /*2590*/  @P3 BRA `(.L_x_39) ;  /* 0x00000000000c3947 */ /* 0x000fea0003800000 */
[----:B------:R-:W4:Y:S02]  /*25a0*/  LDG.E.U8 R88, desc[UR36][R94.64+0x8] ;  /* 0x000008245e587981 */ /* 0x000f24000c1e1100 */
[----:B----4-:R-:W-:-:S05]  /*25b0*/  PRMT R56, R88, 0x8880, RZ ;  /* 0x0000888058387816 */ /* 0x010fca00000000ff */
[----:B------:R-:W-:-:S07]  /*25c0*/  IMAD R89, R56, R23, RZ ;  /* 0x0000001738597224 */ /* 0x000fce00078e02ff */
.L_x_39:
[----:B------:R-:W-:Y:S05]  /*25d0*/  BSYNC B1 ;  /* 0x0000000000017941 */ /* 0x000fea0003800000 */
.L_x_38:
[----:B--2---:R-:W-:Y:S01]  /*25e0*/  @!P3 IMAD R57, R60, R22, R89 ;  /* 0x000000163c39b224 */ /* 0x004fe200078e0259 */
[----:B------:R-:W-:Y:S04]  /*25f0*/  BSSY B1, `(.L_x_40) ;  /* 0x0000006000017945 */ /* 0x000fe80003800000 */
[----:B------:R2:W-:Y:S01]  /*2600*/  @!P3 STG.E.U8 desc[UR36][R92.64+0x8], R57 ;  /* 0x000008395c00b986 */ /* 0x0005e2000c101124 */
[----:B------:R-:W-:Y:S05]  /*2610*/  @P5 BRA `(.L_x_41) ;  /* 0x00000000000c5947 */ /* 0x000fea0003800000 */
[----:B------:R-:W4:Y:S02]  /*2620*/  LDG.E.U8 R88, desc[UR36][R94.64+0x9] ;  /* 0x000009245e587981 */ /* 0x000f24000c1e1100 */
[----:B----4-:R-:W-:-:S05]  /*2630*/  PRMT R56, R88, 0x8880, RZ ;  /* 0x0000888058387816 */ /* 0x010fca00000000ff */
[----:B------:R-:W-:-:S07]  /*2640*/  IMAD R89, R56, R23, RZ ;  /* 0x0000001738597224 */ /* 0x000fce00078e02ff */
.L_x_41:
[----:B------:R-:W-:Y:S05]  /*2650*/  BSYNC B1 ;  /* 0x0000000000017941 */ /* 0x000fea0003800000 */
.L_x_40:
[----:B------:R-:W-:Y:S01]  /*2660*/  @!P5 IMAD R61, R61, R22, R89 ;  /* 0x000000163d3dd224 */ /* 0x000fe200078e0259 */
[----:B------:R-:W-:Y:S04]  /*2670*/  BSSY B1, `(.L_x_42) ;  /* 0x0000006000017945 */ /* 0x000fe80003800000 */
[----:B------:R4:W-:Y:S01]  /*2680*/  @!P5 STG.E.U8 desc[UR36][R92.64+0x9], R61 ;  /* 0x0000093d5c00d986 */ /* 0x0009e2000c101124 */
[----:B------:R-:W-:Y:S05]  /*2690*/  @P2 BRA `(.L_x_43) ;  /* 0x00000000000c2947 */ /* 0x000fea0003800000 */
[----:B------:R-:W5:Y:S02]  /*26a0*/  LDG.E.U8 R88, desc[UR36][R98.64+0x8] ;  /* 0x0000082462587981 */ /* 0x000f64000c1e1100 */
[----:B-----5:R-:W-:-:S05]  /*26b0*/  PRMT R56, R88, 0x8880, RZ ;  /* 0x0000888058387816 */ /* 0x020fca00000000ff */
[----:B------:R-:W-:-:S07]  /*26c0*/  IMAD R89, R56, R23, RZ ;  /* 0x0000001738597224 */ /* 0x000fce00078e02ff */
.L_x_43:
[----:B------:R-:W-:Y:S05]  /*26d0*/  BSYNC B1 ;  /* 0x0000000000017941 */ /* 0x000fea0003800000 */
.L_x_42:
        /* <DEDUP_REMOVED lines=8> */
[----:B------:R-:W5:Y:S02]  /*2760*/  LDG.E.U8 R88, desc[UR36][R98.64+0x9] ;  /* 0x0000092462587981 */ /* 0x000f64000c1e1100 */
[----:B-----5:R-:W-:-:S05]  /*2770*/  PRMT R56, R88, 0x8880, RZ ;  /* 0x0000888058387816 */ /* 0x020fca00000000ff */
[----:B------:R-:W-:-:S07]  /*2780*/  IMAD R89, R56, R23, RZ ;  /* 0x0000001738597224 */ /* 0x000fce00078e02ff */
.L_x_45:
[----:B------:R-:W-:Y:S05]  /*2790*/  BSYNC B1 ;  /* 0x0000000000017941 */ /* 0x000fea0003800000 */
.L_x_44:
[----:B------:R-:W-:Y:S01]  /*27a0*/  @!P4 IMAD R63, R63, R22, R89 ;  /* 0x000000163f3fc224 */ /* 0x000fe200078e0259 */
[----:B------:R-:W-:Y:S04]  /*27b0*/  BSSY B1, `(.L_x_46) ;  /* 0x0000006000017945 */ /* 0x000fe80003800000 */
[----:B------:R0:W-:Y:S01]  /*27c0*/  @!P4 STG.E.U8 desc[UR36][R6.64+0x9], R63 ;  /* 0x0000093f0600c986 */ /* 0x0001e2000c101124 */
[----:B------:R-:W-:Y:S05]  /*27d0*/  @P3 BRA `(.L_x_47) ;  /* 0x00000000000c3947 */ /* 0x000fea0003800000 */
[----:B------:R-:W5:Y:S02]  /*27e0*/  LDG.E.U8 R88, desc[UR36][R94.64+0x10] ;  /* 0x000010245e587981 */ /* 0x000f64000c1e1100 */
[----:B-----5:R-:W-:-:S05]  /*27f0*/  PRMT R56, R88, 0x8880, RZ ;  /* 0x0000888058387816 */ /* 0x020fca00000000ff */
[----:B------:R-:W-:-:S07]  /*2800*/  IMAD R89, R56, R23, RZ ;  /* 0x0000001738597224 */ /* 0x000fce00078e02ff */
.L_x_47:
[----:B------:R-:W-:Y:S05]  /*2810*/  BSYNC B1 ;  /* 0x0000000000017941 */ /* 0x000fea0003800000 */
.L_x_46:
[----:B--2---:R-:W-:Y:S01]  /*2820*/  @!P3 IMAD R57, R64, R22, R89 ;  /* 0x000000164039b224 */ /* 0x004fe200078e0259 */
[----:B------:R-:W-:Y:S04]  /*2830*/  BSSY B1, `(.L_x_48) ;  /* 0x0000006000017945 */ /* 0x000fe80003800000 */
[----:B------:R2:W-:Y:S01]  /*2840*/  @!P3 STG.E.U8 desc[UR36][R92.64+0x10], R57 ;  /* 0x000010395c00b986 */ /* 0x0005e2000c101124 */
[----:B------:R-:W-:Y:S05]  /*2850*/  @P5 BRA `(.L_x_49) ;  /* 0x00000000000c5947 */ /* 0x000fea0003800000 */
[----:B------:R-:W5:Y:S02]  /*2860*/  LDG.E.U8 R88, desc[UR36][R94.64+0x11] ;  /* 0x000011245e587981 */ /* 0x000f64000c1e1100 */
[----:B-----5:R-:W-:-:S05]  /*2870*/  PRMT R56, R88, 0x8880, RZ ;  /* 0x0000888058387816 */ /* 0x020fca00000000ff */
[----:B------:R-:W-:-:S07]  /*2880*/  IMAD R89, R56, R23, RZ ;  /* 0x0000001738597224 */ /* 0x000fce00078e02ff */
.L_x_49:
[----:B------:R-:W-:Y:S05]  /*2890*/  BSYNC B1 ;  /* 0x0000000000017941 */ /* 0x000fea0003800000 */
.L_x_48:
[----:B------:R-:W-:Y:S01]  /*28a0*/  @!P5 IMAD R65, R65, R22, R89 ;  /* 0x000000164141d224 */ /* 0x000fe200078e0259 */
[----:B------:R-:W-:Y:S04]  /*28b0*/  BSSY B1, `(.L_x_50) ;  /* 0x0000006000017945 */ /* 0x000fe80003800000 */
[----:B------:R0:W-:Y:S01]  /*28c0*/  @!P5 STG.E.U8 desc[UR36][R92.64+0x11], R65 ;  /* 0x000011415c00d986 */ /* 0x0001e2000c101124 */
[----:B------:R-:W-:Y:S05]  /*28d0*/  @P2 BRA `(.L_x_51) ;  /* 0x00000000000c2947 */ /* 0x000fea0003800000 */
[----:B------:R-:W5:Y:S02]  /*28e0*/  LDG.E.U8 R88, desc[UR36][R98.64+0x10] ;  /* 0x0000102462587981 */ /* 0x000f64000c1e1100 */
[----:B-----5:R-:W-:-:S05]  /*28f0*/  PRMT R56, R88, 0x8880, RZ ;  /* 0x0000888058387816 */ /* 0x020fca00000000ff */
[----:B------:R-:W-:-:S07]  /*2900*/  IMAD R89, R56, R23, RZ ;  /* 0x0000001738597224 */ /* 0x000fce00078e02ff */
.L_x_51:
[----:B------:R-:W-:Y:S05]  /*2910*/  BSYNC B1 ;  /* 0x0000000000017941 */ /* 0x000fea0003800000 */
.L_x_50:
        /* <DEDUP_REMOVED lines=11> */
.L_x_53:
[----:B------:R-:W-:Y:S05]  /*29d0*/  BSYNC B1 ;  /* 0x0000000000017941 */ /* 0x000fea0003800000 */
.L_x_52:
[----:B------:R-:W-:Y:S01]  /*29e0*/  @!P4 IMAD R67, R67, R22, R89 ;  /* 0x000000164343c224 */ /* 0x000fe200078e0259 */
[----:B------:R-:W-:Y:S04]  /*29f0*/  BSSY B1, `(.L_x_54) ;  /* 0x0000006000017945 */ /* 0x000fe80003800000 */
[----:B------:R0:W-:Y:S01]  /*2a00*/  @!P4 STG.E.U8 desc[UR36][R6.64+0x11], R67 ;  /* 0x000011430600c986 */ /* 0x0001e2000c101124 */
[----:B------:R-:W-:Y:S05]  /*2a10*/  @P3 BRA `(.L_x_55) ;  /* 0x00000000000c3947 */ /* 0x000fea0003800000 */
[----:B------:R-:W5:Y:S02]  /*2a20*/  LDG.E.U8 R88, desc[UR36][R94.64+0x18] ;  /* 0x000018245e587981 */ /* 0x000f64000c1e1100 */
[----:B-----5:R-:W-:-:S05]  /*2a30*/  PRMT R56, R88, 0x8880, RZ ;  /* 0x0000888058387816 */ /* 0x020fca00000000ff */
[----:B------:R-:W-:-:S07]  /*2a40*/  IMAD R89, R56, R23, RZ ;  /* 0x0000001738597224 */ /* 0x000fce00078e02ff */
.L_x_55:
[----:B------:R-:W-:Y:S05]  /*2a50*/  BSYNC B1 ;  /* 0x0000000000017941 */ /* 0x000fea0003800000 */
.L_x_54:
[----:B--2---:R-:W-:Y:S01]  /*2a60*/  @!P3 IMAD R57, R68, R22, R89 ;  /* 0x000000164439b224 */ /* 0x004fe200078e0259 */
[----:B------:R-:W-:Y:S04]  /*2a70*/  BSSY B1, `(.L_x_56) ;  /* 0x0000006000017945 */ /* 0x000fe80003800000 */
[----:B------:R2:W-:Y:S01]  /*2a80*/  @!P3 STG.E.U8 desc[UR36][R92.64+0x18], R57 ;  /* 0x000018395c00b986 */ /* 0x0005e2000c101124 */
[----:B------:R-:W-:Y:S05]  /*2a90*/  @P5 BRA `(.L_x_57) ;  /* 0x00000000000c5947 */ /* 0x000fea0003800000 */
[----:B------:R-:W5:Y:S02]  /*2aa0*/  LDG.E.U8 R88, desc[UR36][R94.64+0x19] ;  /* 0x000019245e587981 */ /* 0x000f64000c1e1100 */
[----:B-----5:R-:W-:-:S05]  /*2ab0*/  PRMT R56, R88, 0x8880, RZ ;  /* 0x0000888058387816 */ /* 0x020fca00000000ff */
[----:B------:R-:W-:-:S07]  /*2ac0*/  IMAD R89, R56, R23, RZ ;  /* 0x0000001738597224 */ /* 0x000fce00078e02ff */
.L_x_57:
[----:B------:R-:W-:Y:S05]  /*2ad0*/  BSYNC B1 ;  /* 0x0000000000017941 */ /* 0x000fea0003800000 */
.L_x_56:
[----:B------:R-:W-:Y:S01]  /*2ae0*/  @!P5 IMAD R69, R69, R22, R89 ;  /* 0x000000164545d224 */ /* 0x000fe200078e0259 */
[----:B------:R-:W-:Y:S04]  /*2af0*/  BSSY B1, `(.L_x_58) ;  /* 0x0000006000017945 */ /* 0x000fe80003800000 */
[----:B------:R0:W-:Y:S01]  /*2b00*/  @!P5 STG.E.U8 desc[UR36][R92.64+0x19], R69 ;  /* 0x000019455c00d986 */ /* 0x0001e2000c101124 */
[----:B------:R-:W-:Y:S05]  /*2b10*/  @P2 BRA `(.L_x_59) ;  /* 0x00000000000c2947 */ /* 0x000fea0003800000 */
[----:B------:R-:W5:Y:S02]  /*2b20*/  LDG.E.U8 R88, desc[UR36][R98.64+0x18] ;  /* 0x0000182462587981 */ /* 0x000f64000c1e1100 */
[----:B-----5:R-:W-:-:S05]  /*2b30*/  PRMT R56, R88, 0x8880, RZ ;  /* 0x0000888058387816 */ /* 0x020fca00000000ff */
[----:B------:R-:W-:-:S07]  /*2b40*/  IMAD R89, R56, R23, RZ ;  /* 0x0000001738597224 */ /* 0x000fce00078e02ff */
.L_x_59:
[----:B------:R-:W-:Y:S05]  /*2b50*/  BSYNC B1 ;  /* 0x0000000000017941 */ /* 0x000fea0003800000 */
.L_x_58:
        /* <DEDUP_REMOVED lines=11> */
.L_x_61:
[----:B------:R-:W-:Y:S05]  /*2c10*/  BSYNC B1 ;  /* 0x0000000000017941 */ /* 0x000fea0003800000 */
.L_x_60:
[----:B------:R-:W-:Y:S01]  /*2c20*/  @!P4 IMAD R71, R71, R22, R89 ;  /* 0x000000164747c224 */ /* 0x000fe200078e0259 */
[----:B------:R-:W-:Y:S04]  /*2c30*/  BSSY B1, `(.L_x_62) ;  /* 0x0000006000017945 */ /* 0x000fe80003800000 */
[----:B------:R0:W-:Y:S01]  /*2c40*/  @!P4 STG.E.U8 desc[UR36][R6.64+0x19], R71 ;  /* 0x000019470600c986 */ /* 0x0001e2000c101124 */
[----:B------:R-:W-:Y:S05]  /*2c50*/  @P3 BRA `(.L_x_63) ;  /* 0x00000000000c3947 */ /* 0x000fea0003800000 */
[----:B------:R-:W5:Y:S02]  /*2c60*/  LDG.E.U8 R88, desc[UR36][R94.64+0x20] ;  /* 0x000020245e587981 */ /* 0x000f64000c1e1100 */
[----:B-----5:R-:W-:-:S05]  /*2c70*/  PRMT R56, R88, 0x8880, RZ ;  /* 0x0000888058387816 */ /* 0x020fca00000000ff */
[----:B------:R-:W-:-:S07]  /*2c80*/  IMAD R89, R56, R23, RZ ;  /* 0x0000001738597224 */ /* 0x000fce00078e02ff */
.L_x_63:
[----:B------:R-:W-:Y:S05]  /*2c90*/  BSYNC B1 ;  /* 0x0000000000017941 */ /* 0x000fea0003800000 */
.L_x_62:
[----:B--2---:R-:W-:Y:S01]  /*2ca0*/  @!P3 IMAD R57, R72, R22, R89 ;  /* 0x000000164839b224 */ /* 0x004fe200078e0259 */
[----:B------:R-:W-:Y:S04]  /*2cb0*/  BSSY B1, `(.L_x_64) ;  /* 0x0000006000017945 */ /* 0x000fe80003800000 */
[----:B------:R2:W-:Y:S01]  /*2cc0*/  @!P3 STG.E.U8 desc[UR36][R92.64+0x20], R57 ;  /* 0x000020395c00b986 */ /* 0x0005e2000c101124 */
[----:B------:R-:W-:Y:S05]  /*2cd0*/  @P5 BRA `(.L_x_65) ;  /* 0x00000000000c5947 */ /* 0x000fea0003800000 */
[----:B------:R-:W5:Y:S02]  /*2ce0*/  LDG.E.U8 R88, desc[UR36][R94.64+0x21] ;  /* 0x000021245e587981 */ /* 0x000f64000c1e1100 */
[----:B-----5:R-:W-:-:S05]  /*2cf0*/  PRMT R56, R88, 0x8880, RZ ;  /* 0x0000888058387816 */ /* 0x020fca00000000ff */
[----:B------:R-:W-:-:S07]  /*2d00*/  IMAD R89, R56, R23, RZ ;  /* 0x0000001738597224 */ /* 0x000fce00078e02ff */
.L_x_65:
[----:B------:R-:W-:Y:S05]  /*2d10*/  BSYNC B1 ;  /* 0x0000000000017941 */ /* 0x000fea0003800000 */
.L_x_64:
[----:B------:R-:W-:Y:S01]  /*2d20*/  @!P5 IMAD R73, R73, R22, R89 ;  /* 0x000000164949d224 */ /* 0x000fe200078e0259 */
[----:B------:R-:W-:Y:S04]  /*2d30*/  BSSY B1, `(.L_x_66) ;  /* 0x0000006000017945 */ /* 0x000fe80003800000 */
[----:B------:R0:W-:Y:S01]  /*2d40*/  @!P5 STG.E.U8 desc[UR36][R92.64+0x21], R73 ;  /* 0x000021495c00d986 */ /* 0x0001e2000c101124 */
[----:B------:R-:W-:Y:S05]  /*2d50*/  @P2 BRA `(.L_x_67) ;  /* 0x00000000000c2947 */ /* 0x000fea0003800000 */
[----:B------:R-:W5:Y:S02]  /*2d60*/  LDG.E.U8 R88, desc[UR36][R98.64+0x20] ;  /* 0x0000202462587981 */ /* 0x000f64000c1e1100 */
[----:B-----5:R-:W-:-:S05]  /*2d70*/  PRMT R56, R88, 0x8880, RZ ;  /* 0x0000888058387816 */ /* 0x020fca00000000ff */
[----:B------:R-:W-:-:S07]  /*2d80*/  IMAD R89, R56, R23, RZ ;  /* 0x0000001738597224 */ /* 0x000fce00078e02ff */
.L_x_67:
[----:B------:R-:W-:Y:S05]  /*2d90*/  BSYNC B1 ;  /* 0x0000000000017941 */ /* 0x000fea0003800000 */
.L_x_66:
        /* <DEDUP_REMOVED lines=11> */
.L_x_69:
[----:B------:R-:W-:Y:S05]  /*2e50*/  BSYNC B1 ;  /* 0x0000000000017941 */ /* 0x000fea0003800000 */
.L_x_68:
[----:B------:R-:W-:Y:S01]  /*2e60*/  @!P4 IMAD R75, R75, R22, R89 ;  /* 0x000000164b4bc224 */ /* 0x000fe200078e0259 */
[----:B------:R-:W-:Y:S04]  /*2e70*/  BSSY B1, `(.L_x_70) ;  /* 0x0000006000017945 */ /* 0x000fe80003800000 */
[----:B------:R0:W-:Y:S01]  /*2e80*/  @!P4 STG.E.U8 desc[UR36][R6.64+0x21], R75 ;  /* 0x0000214b0600c986 */ /* 0x0001e2000c101124 */
[----:B------:R-:W-:Y:S05]  /*2e90*/  @P3 BRA `(.L_x_71) ;  /* 0x00000000000c3947 */ /* 0x000fea0003800000 */
[----:B------:R-:W5:Y:S02]  /*2ea0*/  LDG.E.U8 R88, desc[UR36][R94.64+0x28] ;  /* 0x000028245e587981 */ /* 0x000f64000c1e1100 */
[----:B-----5:R-:W-:-:S05]  /*2eb0*/  PRMT R56, R88, 0x8880, RZ ;  /* 0x0000888058387816 */ /* 0x020fca00000000ff */
[----:B------:R-:W-:-:S07]  /*2ec0*/  IMAD R89, R56, R23, RZ ;  /* 0x0000001738597224 */ /* 0x000fce00078e02ff */
.L_x_71:
[----:B------:R-:W-:Y:S05]  /*2ed0*/  BSYNC B1 ;  /* 0x0000000000017941 */ /* 0x000fea0003800000 */
.L_x_70:
[----:B--2---:R-:W-:Y:S01]  /*2ee0*/  @!P3 IMAD R57, R76, R22, R89 ;  /* 0x000000164c39b224 */ /* 0x004fe200078e0259 */
[----:B------:R-:W-:Y:S04]  /*2ef0*/  BSSY B1, `(.L_x_72) ;  /* 0x0000006000017945 */ /* 0x000fe80003800000 */
[----:B------:R2:W-:Y:S01]  /*2f00*/  @!P3 STG.E.U8 desc[UR36][R92.64+0x28], R57 ;  /* 0x000028395c00b986 */ /* 0x0005e2000c101124 */
[----:B------:R-:W-:Y:S05]  /*2f10*/  @P5 BRA `(.L_x_73) ;  /* 0x00000000000c5947 */ /* 0x000fea0003800000 */
[----:B------:R-:W5:Y:S02]  /*2f20*/  LDG.E.U8 R88, desc[UR36][R94.64+0x29] ;  /* 0x000029245e587981 */ /* 0x000f64000c1e1100 */
[----:B-----5:R-:W-:-:S05]  /*2f30*/  PRMT R56, R88, 0x8880, RZ ;  /* 0x0000888058387816 */ /* 0x020fca00000000ff */
[----:B------:R-:W-:-:S07]  /*2f40*/  IMAD R89, R56, R23, RZ ;  /* 0x0000001738597224 */ /* 0x000fce00078e02ff */
.L_x_73:
[----:B------:R-:W-:Y:S05]  /*2f50*/  BSYNC B1 ;  /* 0x0000000000017941 */ /* 0x000fea0003800000 */
.L_x_72:
[----:B------:R-:W-:Y:S01]  /*2f60*/  @!P5 IMAD R77, R77, R22, R89 ;  /* 0x000000164d4dd224 */ /* 0x000fe200078e0259 */
[----:B------:R-:W-:Y:S04]  /*2f70*/  BSSY B1, `(.L_x_74) ;  /* 0x0000006000017945 */ /* 0x000fe80003800000 */
[----:B------:R0:W-:Y:S01]  /*2f80*/  @!P5 STG.E.U8 desc[UR36][R92.64+0x29], R77 ;  /* 0x0000294d5c00d986 */ /* 0x0001e2000c101124 */
[----:B------:R-:W-:Y:S05]  /*2f90*/  @P2 BRA `(.L_x_75) ;  /* 0x00000000000c2947 */ /* 0x000fea0003800000 */
[----:B------:R-:W5:Y:S02]  /*2fa0*/  LDG.E.U8 R88, desc[UR36][R98.64+0x28] ;  /* 0x0000282462587981 */ /* 0x000f64000c1e1100 */
[----:B-----5:R-:W-:-:S05]  /*2fb0*/  PRMT R56, R88, 0x8880, RZ ;  /* 0x0000888058387816 */ /* 0x020fca00000000ff */
[----:B------:R-:W-:-:S07]  /*2fc0*/  IMAD R89, R56, R23, RZ ;  /* 0x0000001738597224 */ /* 0x000fce00078e02ff */
.L_x_75:
[----:B------:R-:W-:Y:S05]  /*2fd0*/  BSYNC B1 ;  /* 0x0000000000017941 */ /* 0x000fea0003800000 */
.L_x_74:
        /* <DEDUP_REMOVED lines=11> */
.L_x_77:
[----:B------:R-:W-:Y:S05]  /*3090*/  BSYNC B1 ;  /* 0x0000000000017941 */ /* 0x000fea0003800000 */
.L_x_76:
[----:B------:R-:W-:Y:S01]  /*30a0*/  @!P4 IMAD R79, R79, R22, R89 ;  /* 0x000000164f4fc224 */ /* 0x000fe200078e0259 */
[----:B------:R-:W-:Y:S04]  /*30b0*/  BSSY B1, `(.L_x_78) ;  /* 0x0000006000017945 */ /* 0x000fe80003800000 */
[----:B------:R0:W-:Y:S01]  /*30c0*/  @!P4 STG.E.U8 desc[UR36][R6.64+0x29], R79 ;  /* 0x0000294f0600c986 */ /* 0x0001e2000c101124 */
[----:B------:R-:W-:Y:S05]  /*30d0*/  @P3 BRA `(.L_x_79) ;  /* 0x00000000000c3947 */ /* 0x000fea0003800000 */
[----:B------:R-:W5:Y:S02]  /*30e0*/  LDG.E.U8 R88, desc[UR36][R94.64+0x30] ;  /* 0x000030245e587981 */ /* 0x000f64000c1e1100 */
[----:B-----5:R-:W-:-:S05]  /*30f0*/  PRMT R56, R88, 0x8880, RZ ;  /* 0x0000888058387816 */ /* 0x020fca00000000ff */
[----:B------:R-:W-:-:S07]  /*3100*/  IMAD R89, R56, R23, RZ ;  /* 0x0000001738597224 */ /* 0x000fce00078e02ff */
.L_x_79:
[----:B------:R-:W-:Y:S05]  /*3110*/  BSYNC B1 ;  /* 0x0000000000017941 */ /* 0x000fea0003800000 */
.L_x_78:
[----:B--2---:R-:W-:Y:S01]  /*3120*/  @!P3 IMAD R57, R80, R22, R89 ;  /* 0x000000165039b224 */ /* 0x004fe200078e0259 */
[----:B------:R-:W-:Y:S04]  /*3130*/  BSSY B1, `(.L_x_80) ;  /* 0x0000006000017945 */ /* 0x000fe80003800000 */
[----:B------:R2:W-:Y:S01]  /*3140*/  @!P3 STG.E.U8 desc[UR36][R92.64+0x30], R57 ;  /* 0x000030395c00b986 */ /* 0x0005e2000c101124 */
[----:B------:R-:W-:Y:S05]  /*3150*/  @P5 BRA `(.L_x_81) ;  /* 0x00000000000c5947 */ /* 0x000fea0003800000 */
[----:B------:R-:W5:Y:S02]  /*3160*/  LDG.E.U8 R88, desc[UR36][R94.64+0x31] ;  /* 0x000031245e587981 */ /* 0x000f64000c1e1100 */
[----:B-----5:R-:W-:-:S05]  /*3170*/  PRMT R56, R88, 0x8880, RZ ;  /* 0x0000888058387816 */ /* 0x020fca00000000ff */
[----:B------:R-:W-:-:S07]  /*3180*/  IMAD R89, R56, R23, RZ ;  /* 0x0000001738597224 */ /* 0x000fce00078e02ff */
.L_x_81:
[----:B------:R-:W-:Y:S05]  /*3190*/  BSYNC B1 ;  /* 0x0000000000017941 */ /* 0x000fea0003800000 */
.L_x_80:
[----:B------:R-:W-:Y:S01]  /*31a0*/  @!P5 IMAD R81, R81, R22, R89 ;  /* 0x000000165151d224 */ /* 0x000fe200078e0259 */
[----:B------:R-:W-:Y:S04]  /*31b0*/  BSSY B1, `(.L_x_82) ;  /* 0x0000006000017945 */ /* 0x000fe80003800000 */
[----:B------:R0:W-:Y:S01]  /*31c0*/  @!P5 STG.E.U8 desc[UR36][R92.64+0x31], R81 ;  /* 0x000031515c00d986 */ /* 0x0001e2000c101124 */
[----:B------:R-:W-:Y:S05]  /*31d0*/  @P2 BRA `(.L_x_83) ;  /* 0x00000000000c2947 */ /* 0x000fea0003800000 */
[----:B------:R-:W5:Y:S02]  /*31e0*/  LDG.E.U8 R88, desc[UR36][R98.64+0x30] ;  /* 0x0000302462587981 */ /* 0x000f64000c1e1100 */
[----:B-----5:R-:W-:-:S05]  /*31f0*/  PRMT R56, R88, 0x8880, RZ ;  /* 0x0000888058387816 */ /* 0x020fca00000000ff */
[----:B------:R-:W-:-:S07]  /*3200*/  IMAD R89, R56, R23, RZ ;  /* 0x0000001738597224 */ /* 0x000fce00078e02ff */
.L_x_83:
[----:B------:R-:W-:Y:S05]  /*3210*/  BSYNC B1 ;  /* 0x0000000000017941 */ /* 0x000fea0003800000 */
.L_x_82:
[C---:B------:R-:W-:Y:S01]  /*3220*/  ISETP.LT.OR P4, PT, R3.reuse, 0x32, !P1 ;  /* 0x000000320300780c */ /* 0x040fe20004f81670 */
[----:B--2---:R-:W-:Y:S01]  /*3230*/  @!P2 IMAD R57, R82, R22, R89 ;  /* 0x000000165239a224 */ /* 0x004fe200078e0259 */
[----:B------:R-:W-:Y:S01]  /*3240*/  BSSY B1, `(.L_x_84) ;  /* 0x000000b000017945 */ /* 0x000fe20003800000 */
[----:B------:R-:W-:Y:S02]  /*3250*/  ISETP.LT.OR P3, PT, R3, 0x39, !P0 ;  /* 0x000000390300780c */ /* 0x000fe40004761670 */
[----:B------:R-:W-:Y:S01]  /*3260*/  IADD3 R103, P5, R103, 0x80, RZ ;  /* 0x0000008067677810 */ /* 0x000fe20007fbe0ff */
[----:B------:R2:W-:Y:S01]  /*3270*/  @!P2 STG.E.U8 desc[UR36][R6.64+0x30], R57 ;  /* 0x000030390600a986 */ /* 0x0005e2000c101124 */
[C---:B------:R-:W-:Y:S02]  /*3280*/  ISETP.LT.OR P2, PT, R3.reuse, 0x39, !P1 ;  /* 0x000000390300780c */ /* 0x040fe40004f41670 */
[C---:B------:R-:W-:Y:S02]  /*3290*/  ISETP.LT.OR P0, PT, R3.reuse, 0x3a, !P0 ;  /* 0x0000003a0300780c */ /* 0x040fe40004701670 */
[----:B------:R-:W-:-:S02]  /*32a0*/  ISETP.LT.OR P1, PT, R3, 0x3a, !P1 ;  /* 0x0000003a0300780c */ /* 0x000fc40004f21670 */
[----:B------:R-:W-:Y:S11]  /*32b0*/  @P4 BRA `(.L_x_85) ;  /* 0x00000000000c4947 */ /* 0x000ff60003800000 */
[----:B------:R-:W5:Y:S02]  /*32c0*/  LDG.E.U8 R88, desc[UR36][R98.64+0x31] ;  /* 0x0000312462587981 */ /* 0x000f64000c1e1100 */
[----:B-----5:R-:W-:-:S05]  /*32d0*/  PRMT R56, R88, 0x8880, RZ ;  /* 0x0000888058387816 */ /* 0x020fca00000000ff */
[----:B------:R-:W-:-:S07]  /*32e0*/  IMAD R89, R56, R23, RZ ;  /* 0x0000001738597224 */ /* 0x000fce00078e02ff */
.L_x_85:
[----:B------:R-:W-:Y:S05]  /*32f0*/  BSYNC B1 ;  /* 0x0000000000017941 */ /* 0x000fea0003800000 */
.L_x_84:
[----:B------:R-:W-:Y:S01]  /*3300*/  @!P4 IMAD R83, R83, R22, R89 ;  /* 0x000000165353c224 */ /* 0x000fe200078e0259 */
[----:B------:R-:W-:Y:S04]  /*3310*/  BSSY B1, `(.L_x_86) ;  /* 0x0000006000017945 */ /* 0x000fe80003800000 */
[----:B------:R0:W-:Y:S01]  /*3320*/  @!P4 STG.E.U8 desc[UR36][R6.64+0x31], R83 ;  /* 0x000031530600c986 */ /* 0x0001e2000c101124 */
[----:B------:R-:W-:Y:S05]  /*3330*/  @P3 BRA `(.L_x_87) ;  /* 0x00000000000c3947 */ /* 0x000fea0003800000 */
[----:B------:R-:W5:Y:S02]  /*3340*/  LDG.E.U8 R88, desc[UR36][R94.64+0x38] ;  /* 0x000038245e587981 */ /* 0x000f64000c1e1100 */
[----:B-----5:R-:W-:-:S05]  /*3350*/  PRMT R56, R88, 0x8880, RZ ;  /* 0x0000888058387816 */ /* 0x020fca00000000ff */
[----:B------:R-:W-:-:S07]  /*3360*/  IMAD R89, R56, R23, RZ ;  /* 0x0000001738597224 */ /* 0x000fce00078e02ff */
.L_x_87:
[----:B------:R-:W-:Y:S05]  /*3370*/  BSYNC B1 ;  /* 0x0000000000017941 */ /* 0x000fea0003800000 */
.L_x_86:
[----:B--2---:R-:W-:Y:S01]  /*3380*/  @!P3 IMAD R57, R84, R22, R89 ;  /* 0x000000165439b224 */ /* 0x004fe200078e0259 */
[----:B------:R-:W-:Y:S01]  /*3390*/  BSSY B1, `(.L_x_88) ;  /* 0x0000007000017945 */ /* 0x000fe20003800000 */
[----:B------:R-:W-:-:S03]  /*33a0*/  IMAD.X R5, RZ, RZ, R5, P5 ;  /* 0x000000ffff057224 */ /* 0x000fc600028e0605 */
[----:B------:R2:W-:Y:S01]  /*33b0*/  @!P3 STG.E.U8 desc[UR36][R92.64+0x38], R57 ;  /* 0x000038395c00b986 */ /* 0x0005e2000c101124 */
[----:B------:R-:W-:Y:S05]  /*33c0*/  @P0 BRA `(.L_x_89) ;  /* 0x00000000000c0947 */ /* 0x000fea0003800000 */
[----:B------:R-:W5:Y:S02]  /*33d0*/  LDG.E.U8 R88, desc[UR36][R94.64+0x39] ;  /* 0x000039245e587981 */ /* 0x000f64000c1e1100 */
[----:B-----5:R-:W-:-:S05]  /*33e0*/  PRMT R4, R88, 0x8880, RZ ;  /* 0x0000888058047816 */ /* 0x020fca00000000ff */
[----:B------:R-:W-:-:S07]  /*33f0*/  IMAD R89, R4, R23, RZ ;  /* 0x0000001704597224 */ /* 0x000fce00078e02ff */
.L_x_89:
[----:B------:R-:W-:Y:S05]  /*3400*/  BSYNC B1 ;  /* 0x0000000000017941 */ /* 0x000fea0003800000 */
.L_x_88:
[----:B------:R-:W-:Y:S01]  /*3410*/  @!P0 IMAD R85, R85, R22, R89 ;  /* 0x0000001655558224 */ /* 0x000fe200078e0259 */
[----:B------:R-:W-:Y:S01]  /*3420*/  BSSY B1, `(.L_x_90) ;  /* 0x0000007000017945 */ /* 0x000fe20003800000 */
[----:B------:R-:W-:-:S03]  /*3430*/  IMAD R56, R5, R90, RZ ;  /* 0x0000005a05387224 */ /* 0x000fc600078e02ff */
[----:B------:R0:W-:Y:S01]  /*3440*/  @!P0 STG.E.U8 desc[UR36][R92.64+0x39], R85 ;  /* 0x000039555c008986 */ /* 0x0001e2000c101124 */
[----:B------:R-:W-:Y:S05]  /*3450*/  @P2 BRA `(.L_x_91) ;  /* 0x00000000000c2947 */ /* 0x000fea0003800000 */
[----:B------:R-:W5:Y:S02]  /*3460*/  LDG.E.U8 R88, desc[UR36][R98.64+0x38] ;  /* 0x0000382462587981 */ /* 0x000f64000c1e1100 */
[----:B-----5:R-:W-:-:S05]  /*3470*/  PRMT R4, R88, 0x8880, RZ ;  /* 0x0000888058047816 */ /* 0x020fca00000000ff */
[----:B------:R-:W-:-:S07]  /*3480*/  IMAD R89, R4, R23, RZ ;  /* 0x0000001704597224 */ /* 0x000fce00078e02ff */
.L_x_91:
[----:B------:R-:W-:Y:S05]  /*3490*/  BSYNC B1 ;  /* 0x0000000000017941 */ /* 0x000fea0003800000 */
.L_x_90:
[----:B------:R-:W-:Y:S01]  /*34a0*/  @!P2 IMAD R5, R86, R22, R89 ;  /* 0x000000165605a224 */ /* 0x000fe200078e0259 */
[----:B------:R-:W-:Y:S01]  /*34b0*/  BSSY B1, `(.L_x_92) ;  /* 0x0000009000017945 */ /* 0x000fe20003800000 */
[C---:B--2---:R-:W-:Y:S02]  /*34c0*/  IMAD R57, R103.reuse, R91, R56 ;  /* 0x0000005b67397224 */ /* 0x044fe400078e0238 */
[CC--:B------:R-:W-:Y:S01]  /*34d0*/  IMAD.WIDE.U32 R96, R103.reuse, R90.reuse, R96 ;  /* 0x0000005a67607225 */ /* 0x0c0fe200078e0060 */
[----:B------:R2:W-:Y:S03]  /*34e0*/  @!P2 STG.E.U8 desc[UR36][R6.64+0x38], R5 ;  /* 0x000038050600a986 */ /* 0x0005e6000c101124 */
[----:B------:R-:W-:Y:S01]  /*34f0*/  IMAD.WIDE.U32 R90, R103, R90, R20 ;  /* 0x0000005a675a7225 */ /* 0x000fe200078e0014 */
[----:B------:R-:W-:Y:S06]  /*3500*/  @P1 BRA `(.L_x_93) ;  /* 0x00000000000c1947 */ /* 0x000fec0003800000 */
[----:B------:R-:W5:Y:S02]  /*3510*/  LDG.E.U8 R88, desc[UR36][R98.64+0x39] ;  /* 0x0000392462587981 */ /* 0x000f64000c1e1100 */
[----:B-----5:R-:W-:-:S05]  /*3520*/  PRMT R4, R88, 0x8880, RZ ;  /* 0x0000888058047816 */ /* 0x020fca00000000ff */
[----:B------:R-:W-:-:S07]  /*3530*/  IMAD R89, R4, R23, RZ ;  /* 0x0000001704597224 */ /* 0x000fce00078e02ff */
.L_x_93:
[----:B------:R-:W-:Y:S05]  /*3540*/  BSYNC B1 ;  /* 0x0000000000017941 */ /* 0x000fea0003800000 */
.L_x_92:
[----:B------:R-:W-:Y:S01]  /*3550*/  @!P1 IMAD R87, R87, R22, R89 ;  /* 0x0000001657579224 */ /* 0x000fe200078e0259 */
[----:B------:R-:W-:Y:S01]  /*3560*/  ISETP.GE.AND P2, PT, R100, 0x81, PT ;  /* 0x000000816400780c */ /* 0x000fe20003f46270 */
[----:B------:R-:W-:Y:S01]  /*3570*/  BSSY B1, `(.L_x_94) ;  /* 0x000000c000017945 */ /* 0x000fe20003800000 */
[----:B------:R-:W-:Y:S02]  /*3580*/  IADD3 R4, P5, R90, R12, RZ ;  /* 0x0000000c5a047210 */ /* 0x000fe40007fbe0ff */
[----:B------:R0:W-:Y:S01]  /*3590*/  @!P1 STG.E.U8 desc[UR36][R6.64+0x39], R87 ;  /* 0x0000395706009986 */ /* 0x0001e2000c101124 */
[----:B------:R-:W-:Y:S02]  /*35a0*/  ISETP.LT.OR P1, PT, R3, 0x1, !P2 ;  /* 0x000000010300780c */ /* 0x000fe40005721670 */
[----:B--2---:R-:W-:Y:S02]  /*35b0*/  IADD3.X R5, R13, R91, R57, P5, !PT ;  /* 0x0000005b0d057210 */ /* 0x004fe40002ffe439 */
[----:B------:R-:W-:-:S02]  /*35c0*/  ISETP.GE.AND P0, PT, R100, 0x89, PT ;  /* 0x000000896400780c */ /* 0x000fc40003f06270 */
[----:B------:R-:W-:Y:S02]  /*35d0*/  IADD3 R12, P4, P3, R14, R12, R96 ;  /* 0x0000000c0e0c7210 */ /* 0x000fe40007b9e060 */
[----:B------:R-:W-:-:S05]  /*35e0*/  ISETP.LT.OR P5, PT, R3, 0x2, !P2 ;  /* 0x000000020300780c */ /* 0x000fca00057a1670 */
[----:B0-----:R-:W-:Y:S08]  /*35f0*/  @P1 BRA `(.L_x_95) ;  /* 0x00000000000c1947 */ /* 0x001ff00003800000 */
[----:B------:R-:W3:Y:S02]  /*3600*/  LDG.E.U8 R88, desc[UR36][R4.64] ;  /* 0x0000002404587981 */ /* 0x000ee4000c1e1100 */
[----:B---3--:R-:W-:-:S05]  /*3610*/  PRMT R6, R88, 0x8880, RZ ;  /* 0x0000888058067816 */ /* 0x008fca00000000ff */
[----:B------:R-:W-:-:S07]  /*3620*/  IMAD R89, R6, R23, RZ ;  /* 0x0000001706597224 */ /* 0x000fce00078e02ff */
.L_x_95:
[----:B------:R-:W-:Y:S05]  /*3630*/  BSYNC B1 ;  /* 0x0000000000017941 */ /* 0x000fea0003800000 */
.L_x_94:
[----:B---3--:R-:W-:Y:S01]  /*3640*/  @!P1 IMAD R7, R24, R22, R89 ;  /* 0x0000001618079224 */ /* 0x008fe200078e0259 */
[----:B------:R-:W-:Y:S01]  /*3650*/  BSSY B1, `(.L_x_96) ;  /* 0x0000007000017945 */ /* 0x000fe20003800000 */
[----:B------:R-:W-:-:S03]  /*3660*/  IMAD.IADD R96, R57, 0x1, R97 ;  /* 0x0000000139607824 */ /* 0x000fc600078e0261 */
[----:B------:R0:W-:Y:S01]  /*3670*/  @!P1 STG.E.U8 desc[UR36][R8.64], R7 ;  /* 0x0000000708009986 */ /* 0x0001e2000c101124 */
[----:B------:R-:W-:Y:S05]  /*3680*/  @P5 BRA `(.L_x_97) ;  /* 0x00000000000c5947 */ /* 0x000fea0003800000 */
[----:B------:R-:W2:Y:S02]  /*3690*/  LDG.E.U8 R88, desc[UR36][R4.64+0x1] ;  /* 0x0000012404587981 */ /* 0x000ea4000c1e1100 */
[----:B--2---:R-:W-:-:S05]  /*36a0*/  PRMT R6, R88, 0x8880, RZ ;  /* 0x0000888058067816 */ /* 0x004fca00000000ff */
[----:B------:R-:W-:-:S07]  /*36b0*/  IMAD R89, R6, R23, RZ ;  /* 0x0000001706597224 */ /* 0x000fce00078e02ff */
.L_x_97:
[----:B------:R-:W-:Y:S05]  /*36c0*/  BSYNC B1 ;  /* 0x0000000000017941 */ /* 0x000fea0003800000 */
.L_x_96:
[----:B------:R-:W-:Y:S01]  /*36d0*/  ISETP.LT.OR P1, PT, R3, 0x1, !P0 ;  /* 0x000000010300780c */ /* 0x000fe20004721670 */
[----:B------:R-:W-:Y:S01]  /*36e0*/  @!P5 IMAD R25, R25, R22, R89 ;  /* 0x000000161919d224 */ /* 0x000fe200078e0259 */
[----:B------:R-:W-:Y:S01]  /*36f0*/  BSSY B1, `(.L_x_98) ;  /* 0x000000a000017945 */ /* 0x000fe20003800000 */
[----:B------:R-:W-:Y:S02]  /*3700*/  IADD3.X R13, R21, R13, R96, P4, P3 ;  /* 0x0000000d150d7210 */ /* 0x000fe400027e6460 */
[C---:B------:R-:W-:Y:S01]  /*3710*/  ISETP.LT.OR P4, PT, R3.reuse, 0x2, !P0 ;  /* 0x000000020300780c */ /* 0x040fe20004781670 */
[----:B------:R2:W-:Y:S01]  /*3720*/  @!P5 STG.E.U8 desc[UR36][R8.64+0x1], R25 ;  /* 0x000001190800d986 */ /* 0x0005e2000c101124 */
[C---:B------:R-:W-:Y:S02]  /*3730*/  ISETP.LT.OR P5, PT, R3.reuse, 0x9, !P2 ;  /* 0x000000090300780c */ /* 0x040fe400057a1670 */
[----:B------:R-:W-:-:S04]  /*3740*/  ISETP.LT.OR P3, PT, R3, 0xa, !P2 ;  /* 0x0000000a0300780c */ /* 0x000fc80005761670 */
[----:B------:R-:W-:Y:S09]  /*3750*/  @P1 BRA `(.L_x_99) ;  /* 0x00000000000c1947 */ /* 0x000ff20003800000 */
[----:B------:R-:W3:Y:S02]  /*3760*/  LDG.E.U8 R88, desc[UR36][R12.64] ;  /* 0x000000240c587981 */ /* 0x000ee4000c1e1100 */
[----:B---3--:R-:W-:-:S05]  /*3770*/  PRMT R6, R88, 0x8880, RZ ;  /* 0x0000888058067816 */ /* 0x008fca00000000ff */
[----:B------:R-:W-:-:S07]  /*3780*/  IMAD R89, R6, R23, RZ ;  /* 0x0000001706597224 */ /* 0x000fce00078e02ff */
.L_x_99:
[----:B------:R-:W-:Y:S05]  /*3790*/  BSYNC B1 ;  /* 0x0000000000017941 */ /* 0x000fea0003800000 */
.L_x_98:
[----:B0-----:R-:W-:Y:S01]  /*37a0*/  @!P1 IMAD R7, R26, R22, R89 ;  /* 0x000000161a079224 */ /* 0x001fe200078e0259 */
[----:B------:R-:W-:Y:S04]  /*37b0*/  BSSY B1, `(.L_x_100) ;  /* 0x0000006000017945 */ /* 0x000fe80003800000 */
[----:B------:R0:W-:Y:S01]  /*37c0*/  @!P1 STG.E.U8 desc[UR36][R10.64], R7 ;  /* 0x000000070a009986 */ /* 0x0001e2000c101124 */
[----:B------:R-:W-:Y:S05]  /*37d0*/  @P4 BRA `(.L_x_101) ;  /* 0x00000000000c4947 */ /* 0x000fea0003800000 */
[----:B------:R-:W3:Y:S02]  /*37e0*/  LDG.E.U8 R88, desc[UR36][R12.64+0x1] ;  /* 0x000001240c587981 */ /* 0x000ee4000c1e1100 */
[----:B---3--:R-:W-:-:S05]  /*37f0*/  PRMT R6, R88, 0x8880, RZ ;  /* 0x0000888058067816 */ /* 0x008fca00000000ff */
[----:B------:R-:W-:-:S07]  /*3800*/  IMAD R89, R6, R23, RZ ;  /* 0x0000001706597224 */ /* 0x000fce00078e02ff */
.L_x_101:
[----:B------:R-:W-:Y:S05]  /*3810*/  BSYNC B1 ;  /* 0x0000000000017941 */ /* 0x000fea0003800000 */
.L_x_100:
[----:B------:R-:W-:Y:S01]  /*3820*/  @!P4 IMAD R27, R27, R22, R89 ;  /* 0x000000161b1bc224 */ /* 0x000fe200078e0259 */
[----:B------:R-:W-:Y:S04]  /*3830*/  BSSY B1, `(.L_x_102) ;  /* 0x0000006000017945 */ /* 0x000fe80003800000 */
[----:B------:R3:W-:Y:S01]  /*3840*/  @!P4 STG.E.U8 desc[UR36][R10.64+0x1], R27 ;  /* 0x0000011b0a00c986 */ /* 0x0007e2000c101124 */
[----:B------:R-:W-:Y:S05]  /*3850*/  @P5 BRA `(.L_x_103) ;  /* 0x00000000000c5947 */ /* 0x000fea0003800000 */
[----:B------:R-:W5:Y:S02]  /*3860*/  LDG.E.U8 R88, desc[UR36][R4.64+0x8] ;  /* 0x0000082404587981 */ /* 0x000f64000c1e1100 */
[----:B-----5:R-:W-:-:S05]  /*3870*/  PRMT R6, R88, 0x8880, RZ ;  /* 0x0000888058067816 */ /* 0x020fca00000000ff */
[----:B------:R-:W-:-:S07]  /*3880*/  IMAD R89, R6, R23, RZ ;  /* 0x0000001706597224 */ /* 0x000fce00078e02ff */
.L_x_103:
[----:B------:R-:W-:Y:S05]  /*3890*/  BSYNC B1 ;  /* 0x0000000000017941 */ /* 0x000fea0003800000 */
.L_x_102:
[----:B0-----:R-:W-:Y:S01]  /*38a0*/  @!P5 IMAD R7, R28, R22, R89 ;  /* 0x000000161c07d224 */ /* 0x001fe200078e0259 */
[----:B------:R-:W-:Y:S04]  /*38b0*/  BSSY B1, `(.L_x_104) ;  /* 0x0000006000017945 */ /* 0x000fe80003800000 */
[----:B------:R0:W-:Y:S01]  /*38c0*/  @!P5 STG.E.U8 desc[UR36][R8.64+0x8], R7 ;  /* 0x000008070800d986 */ /* 0x0001e2000c101124 */
[----:B------:R-:W-:Y:S05]  /*38d0*/  @P3 BRA `(.L_x_105) ;  /* 0x00000000000c3947 */ /* 0x000fea0003800000 */
[----:B------:R-:W5:Y:S02]  /*38e0*/  LDG.E.U8 R88, desc[UR36][R4.64+0x9] ;  /* 0x0000092404587981 */ /* 0x000f64000c1e1100 */
[----:B-----5:R-:W-:-:S05]  /*38f0*/  PRMT R6, R88, 0x8880, RZ ;  /* 0x0000888058067816 */ /* 0x020fca00000000ff */
[----:B------:R-:W-:-:S07]  /*3900*/  IMAD R89, R6, R23, RZ ;  /* 0x0000001706597224 */ /* 0x000fce00078e02ff */
.L_x_105:
[----:B------:R-:W-:Y:S05]  /*3910*/  BSYNC B1 ;  /* 0x0000000000017941 */ /* 0x000fea0003800000 */
.L_x_104:
[----:B------:R-:W-:Y:S01]  /*3920*/  ISETP.LT.OR P5, PT, R3, 0x9, !P0 ;  /* 0x000000090300780c */ /* 0x000fe200047a1670 */
[----:B------:R-:W-:Y:S01]  /*3930*/  @!P3 IMAD R29, R29, R22, R89 ;  /* 0x000000161d1db224 */ /* 0x000fe200078e0259 */
        /* <DEDUP_REMOVED lines=9> */
.L_x_107:
[----:B------:R-:W-:Y:S05]  /*39d0*/  BSYNC B1 ;  /* 0x0000000000017941 */ /* 0x000fea0003800000 */
.L_x_106:
[----:B0-----:R-:W-:Y:S01]  /*39e0*/  @!P5 IMAD R7, R30, R22, R89 ;  /* 0x000000161e07d224 */ /* 0x001fe200078e0259 */
[----:B------:R-:W-:Y:S04]  /*39f0*/  BSSY B1, `(.L_x_108) ;  /* 0x0000006000017945 */ /* 0x000fe80003800000 */
[----:B------:R0:W-:Y:S01]  /*3a00*/  @!P5 STG.E.U8 desc[UR36][R10.64+0x8], R7 ;  /* 0x000008070a00d986 */ /* 0x0001e2000c101124 */
[----:B------:R-:W-:Y:S05]  /*3a10*/  @P4 BRA `(.L_x_109) ;  /* 0x00000000000c4947 */ /* 0x000fea0003800000 */
[----:B------:R-:W5:Y:S02]  /*3a20*/  LDG.E.U8 R88, desc[UR36][R12.64+0x9] ;  /* 0x000009240c587981 */ /* 0x000f64000c1e1100 */
[----:B-----5:R-:W-:-:S05]  /*3a30*/  PRMT R6, R88, 0x8880, RZ ;  /* 0x0000888058067816 */ /* 0x020fca00000000ff */
[----:B------:R-:W-:-:S07]  /*3a40*/  IMAD R89, R6, R23, RZ ;  /* 0x0000001706597224 */ /* 0x000fce00078e02ff */
.L_x_109:
[----:B------:R-:W-:Y:S05]  /*3a50*/  BSYNC B1 ;  /* 0x0000000000017941 */ /* 0x000fea0003800000 */
.L_x_108:
[----:B------:R-:W-:Y:S01]  /*3a60*/  @!P4 IMAD R31, R31, R22, R89 ;  /* 0x000000161f1fc224 */ /* 0x000fe200078e0259 */
[----:B------:R-:W-:Y:S04]  /*3a70*/  BSSY B1, `(.L_x_110) ;  /* 0x0000006000017945 */ /* 0x000fe80003800000 */
[----:B------:R0:W-:Y:S01]  /*3a80*/  @!P4 STG.E.U8 desc[UR36][R10.64+0x9], R31 ;  /* 0x0000091f0a00c986 */ /* 0x0001e2000c101124 */
[----:B------:R-:W-:Y:S05]  /*3a90*/  @P3 BRA `(.L_x_111) ;  /* 0x00000000000c3947 */ /* 0x000fea0003800000 */
[----:B------:R-:W5:Y:S02]  /*3aa0*/  LDG.E.U8 R88, desc[UR36][R4.64+0x10] ;  /* 0x0000102404587981 */ /* 0x000f64000c1e1100 */
[----:B-----5:R-:W-:-:S05]  /*3ab0*/  PRMT R6, R88, 0x8880, RZ ;  /* 0x0000888058067816 */ /* 0x020fca00000000ff */
[----:B------:R-:W-:-:S07]  /*3ac0*/  IMAD R89, R6, R23, RZ ;  /* 0x0000001706597224 */ /* 0x000fce00078e02ff */
.L_x_111:
[----:B------:R-:W-:Y:S05]  /*3ad0*/  BSYNC B1 ;  /* 0x0000000000017941 */ /* 0x000fea0003800000 */
.L_x_110:
[----:B0-----:R-:W-:Y:S01]  /*3ae0*/  @!P3 IMAD R7, R32, R22, R89 ;  /* 0x000000162007b224 */ /* 0x001fe200078e0259 */
[----:B------:R-:W-:Y:S04]  /*3af0*/  BSSY B1, `(.L_x_112) ;  /* 0x0000006000017945 */ /* 0x000fe80003800000 */
[----:B------:R0:W-:Y:S01]  /*3b00*/  @!P3 STG.E.U8 desc[UR36][R8.64+0x10], R7 ;  /* 0x000010070800b986 */ /* 0x0001e2000c101124 */
[----:B------:R-:W-:Y:S05]  /*3b10*/  @P1 BRA `(.L_x_113) ;  /* 0x00000000000c1947 */ /* 0x000fea0003800000 */
[----:B------:R-:W5:Y:S02]  /*3b20*/  LDG.E.U8 R88, desc[UR36][R4.64+0x11] ;  /* 0x0000112404587981 */ /* 0x000f64000c1e1100 */
[----:B-----5:R-:W-:-:S05]  /*3b30*/  PRMT R6, R88, 0x8880, RZ ;  /* 0x0000888058067816 */ /* 0x020fca00000000ff */
[----:B------:R-:W-:-:S07]  /*3b40*/  IMAD R89, R6, R23, RZ ;  /* 0x0000001706597224 */ /* 0x000fce00078e02ff */
.L_x_113:
[----:B------:R-:W-:Y:S05]  /*3b50*/  BSYNC B1 ;  /* 0x0000000000017941 */ /* 0x000fea0003800000 */
.L_x_112:
        /* <DEDUP_REMOVED lines=11> */
.L_x_115:
[----:B------:R-:W-:Y:S05]  /*3c10*/  BSYNC B1 ;  /* 0x0000000000017941 */ /* 0x000fea0003800000 */
.L_x_114:
[----:B0-----:R-:W-:Y:S01]  /*3c20*/  @!P4 IMAD R7, R34, R22, R89 ;  /* 0x000000162207c224 */ /* 0x001fe200078e0259 */
[----:B------:R-:W-:Y:S04]  /*3c30*/  BSSY B1, `(.L_x_116) ;  /* 0x0000006000017945 */ /* 0x000fe80003800000 */
[----:B------:R0:W-:Y:S01]  /*3c40*/  @!P4 STG.E.U8 desc[UR36][R10.64+0x10], R7 ;  /* 0x000010070a00c986 */ /* 0x0001e2000c101124 */
[----:B------:R-:W-:Y:S05]  /*3c50*/  @P3 BRA `(.L_x_117) ;  /* 0x00000000000c3947 */ /* 0x000fea0003800000 */
[----:B------:R-:W5:Y:S02]  /*3c60*/  LDG.E.U8 R88, desc[UR36][R12.64+0x11] ;  /* 0x000011240c587981 */ /* 0x000f64000c1e1100 */
[----:B-----5:R-:W-:-:S05]  /*3c70*/  PRMT R6, R88, 0x8880, RZ ;  /* 0x0000888058067816 */ /* 0x020fca00000000ff */
[----:B------:R-:W-:-:S07]  /*3c80*/  IMAD R89, R6, R23, RZ ;  /* 0x0000001706597224 */ /* 0x000fce00078e02ff */
.L_x_117:
[----:B------:R-:W-:Y:S05]  /*3c90*/  BSYNC B1 ;  /* 0x0000000000017941 */ /* 0x000fea0003800000 */
.L_x_116:
[----:B------:R-:W-:Y:S01]  /*3ca0*/  @!P3 IMAD R35, R35, R22, R89 ;  /* 0x000000162323b224 */ /* 0x000fe200078e0259 */
[----:B------:R-:W-:Y:S04]  /*3cb0*/  BSSY B1, `(.L_x_118) ;  /* 0x0000006000017945 */ /* 0x000fe80003800000 */
[----:B------:R0:W-:Y:S01]  /*3cc0*/  @!P3 STG.E.U8 desc[UR36][R10.64+0x11], R35 ;  /* 0x000011230a00b986 */ /* 0x0001e2000c101124 */
[----:B------:R-:W-:Y:S05]  /*3cd0*/  @P5 BRA `(.L_x_119) ;  /* 0x00000000000c5947 */ /* 0x000fea0003800000 */
[----:B------:R-:W5:Y:S02]  /*3ce0*/  LDG.E.U8 R88, desc[UR36][R4.64+0x18] ;  /* 0x0000182404587981 */ /* 0x000f64000c1e1100 */
[----:B-----5:R-:W-:-:S05]  /*3cf0*/  PRMT R6, R88, 0x8880, RZ ;  /* 0x0000888058067816 */ /* 0x020fca00000000ff */
[----:B------:R-:W-:-:S07]  /*3d00*/  IMAD R89, R6, R23, RZ ;  /* 0x0000001706597224 */ /* 0x000fce00078e02ff */
.L_x_119:
[----:B------:R-:W-:Y:S05]  /*3d10*/  BSYNC B1 ;  /* 0x0000000000017941 */ /* 0x000fea0003800000 */
.L_x_118:
[----:B0-----:R-:W-:Y:S01]  /*3d20*/  @!P5 IMAD R7, R36, R22, R89 ;  /* 0x000000162407d224 */ /* 0x001fe200078e0259 */
[----:B------:R-:W-:Y:S04]  /*3d30*/  BSSY B1, `(.L_x_120) ;  /* 0x0000006000017945 */ /* 0x000fe80003800000 */
[----:B------:R0:W-:Y:S01]  /*3d40*/  @!P5 STG.E.U8 desc[UR36][R8.64+0x18], R7 ;  /* 0x000018070800d986 */ /* 0x0001e2000c101124 */
[----:B------:R-:W-:Y:S05]  /*3d50*/  @P1 BRA `(.L_x_121) ;  /* 0x00000000000c1947 */ /* 0x000fea0003800000 */
[----:B------:R-:W5:Y:S02]  /*3d60*/  LDG.E.U8 R88, desc[UR36][R4.64+0x19] ;  /* 0x0000192404587981 */ /* 0x000f64000c1e1100 */
[----:B-----5:R-:W-:-:S05]  /*3d70*/  PRMT R6, R88, 0x8880, RZ ;  /* 0x0000888058067816 */ /* 0x020fca00000000ff */
[----:B------:R-:W-:-:S07]  /*3d80*/  IMAD R89, R6, R23, RZ ;  /* 0x0000001706597224 */ /* 0x000fce00078e02ff */
.L_x_121:
[----:B------:R-:W-:Y:S05]  /*3d90*/  BSYNC B1 ;  /* 0x0000000000017941 */ /* 0x000fea0003800000 */
.L_x_120:
        /* <DEDUP_REMOVED lines=11> */
.L_x_123:
[----:B------:R-:W-:Y:S05]  /*3e50*/  BSYNC B1 ;  /* 0x0000000000017941 */ /* 0x000fea0003800000 */
.L_x_122:
[----:B0-----:R-:W-:Y:S01]  /*3e60*/  @!P4 IMAD R7, R38, R22, R89 ;  /* 0x000000162607c224 */ /* 0x001fe200078e0259 */
[----:B------:R-:W-:Y:S04]  /*3e70*/  BSSY B1, `(.L_x_124) ;  /* 0x0000006000017945 */ /* 0x000fe80003800000 */
[----:B------:R0:W-:Y:S01]  /*3e80*/  @!P4 STG.E.U8 desc[UR36][R10.64+0x18], R7 ;  /* 0x000018070a00c986 */ /* 0x0001e2000c101124 */
[----:B------:R-:W-:Y:S05]  /*3e90*/  @P3 BRA `(.L_x_125) ;  /* 0x00000000000c3947 */ /* 0x000fea0003800000 */
[----:B------:R-:W5:Y:S02]  /*3ea0*/  LDG.E.U8 R88, desc[UR36][R12.64+0x19] ;  /* 0x000019240c587981 */ /* 0x000f64000c1e1100 */
[----:B-----5:R-:W-:-:S05]  /*3eb0*/  PRMT R6, R88, 0x8880, RZ ;  /* 0x0000888058067816 */ /* 0x020fca00000000ff */
[----:B------:R-:W-:-:S07]  /*3ec0*/  IMAD R89, R6, R23, RZ ;  /* 0x0000001706597224 */ /* 0x000fce00078e02ff */
.L_x_125:
[----:B------:R-:W-:Y:S05]  /*3ed0*/  BSYNC B1 ;  /* 0x0000000000017941 */ /* 0x000fea0003800000 */
.L_x_124:
[----:B------:R-:W-:Y:S01]  /*3ee0*/  @!P3 IMAD R39, R39, R22, R89 ;  /* 0x000000162727b224 */ /* 0x000fe200078e0259 */
[----:B------:R-:W-:Y:S04]  /*3ef0*/  BSSY B1, `(.L_x_126) ;  /* 0x0000006000017945 */ /* 0x000fe80003800000 */
[----:B------:R0:W-:Y:S01]  /*3f00*/  @!P3 STG.E.U8 desc[UR36][R10.64+0x19], R39 ;  /* 0x000019270a00b986 */ /* 0x0001e2000c101124 */
[----:B------:R-:W-:Y:S05]  /*3f10*/  @P5 BRA `(.L_x_127) ;  /* 0x00000000000c5947 */ /* 0x000fea0003800000 */
[----:B------:R-:W5:Y:S02]  /*3f20*/  LDG.E.U8 R88, desc[UR36][R4.64+0x20] ;  /* 0x0000202404587981 */ /* 0x000f64000c1e1100 */
[----:B-----5:R-:W-:-:S05]  /*3f30*/  PRMT R6, R88, 0x8880, RZ ;  /* 0x0000888058067816 */ /* 0x020fca00000000ff */
[----:B------:R-:W-:-:S07]  /*3f40*/  IMAD R89, R6, R23, RZ ;  /* 0x0000001706597224 */ /* 0x000fce00078e02ff */
.L_x_127:
[----:B------:R-:W-:Y:S05]  /*3f50*/  BSYNC B1 ;  /* 0x0000000000017941 */ /* 0x000fea0003800000 */
.L_x_126:
[----:B0-----:R-:W-:Y:S01]  /*3f60*/  @!P5 IMAD R7, R40, R22, R89 ;  /* 0x000000162807d224 */ /* 0x001fe200078e0259 */
[----:B------:R-:W-:Y:S04]  /*3f70*/  BSSY B1, `(.L_x_128) ;  /* 0x0000006000017945 */ /* 0x000fe80003800000 */
[----:B------:R0:W-:Y:S01]  /*3f80*/  @!P5 STG.E.U8 desc[UR36][R8.64+0x20], R7 ;  /* 0x000020070800d986 */ /* 0x0001e2000c101124 */
[----:B------:R-:W-:Y:S05]  /*3f90*/  @P1 BRA `(.L_x_129) ;  /* 0x00000000000c1947 */ /* 0x000fea0003800000 */
[----:B------:R-:W5:Y:S02]  /*3fa0*/  LDG.E.U8 R88, desc[UR36][R4.64+0x21] ;  /* 0x0000212404587981 */ /* 0x000f64000c1e1100 */
[----:B-----5:R-:W-:-:S05]  /*3fb0*/  PRMT R6, R88, 0x8880, RZ ;  /* 0x0000888058067816 */ /* 0x020fca00000000ff */
[----:B------:R-:W-:-:S07]  /*3fc0*/  IMAD R89, R6, R23, RZ ;  /* 0x0000001706597224 */ /* 0x000fce00078e02ff */
.L_x_129:
[----:B------:R-:W-:Y:S05]  /*3fd0*/  BSYNC B1 ;  /* 0x0000000000017941 */ /* 0x000fea0003800000 */
.L_x_128:
        /* <DEDUP_REMOVED lines=11> */
.L_x_131:
[----:B------:R-:W-:Y:S05]  /*4090*/  BSYNC B1 ;  /* 0x0000000000017941 */ /* 0x000fea0003800000 */
.L_x_130:
[----:B0-----:R-:W-:Y:S01]  /*40a0*/  @!P4 IMAD R7, R42, R22, R89 ;  /* 0x000000162a07c224 */ /* 0x001fe200078e0259 */
[----:B------:R-:W-:Y:S04]  /*40b0*/  BSSY B1, `(.L_x_132) ;  /* 0x0000006000017945 */ /* 0x000fe80003800000 */
[----:B------:R0:W-:Y:S01]  /*40c0*/  @!P4 STG.E.U8 desc[UR36][R10.64+0x20], R7 ;  /* 0x000020070a00c986 */ /* 0x0001e2000c101124 */
[----:B------:R-:W-:Y:S05]  /*40d0*/  @P3 BRA `(.L_x_133) ;  /* 0x00000000000c3947 */ /* 0x000fea0003800000 */
[----:B------:R-:W5:Y:S02]  /*40e0*/  LDG.E.U8 R88, desc[UR36][R12.64+0x21] ;  /* 0x000021240c587981 */ /* 0x000f64000c1e1100 */
[----:B-----5:R-:W-:-:S05]  /*40f0*/  PRMT R6, R88, 0x8880, RZ ;  /* 0x0000888058067816 */ /* 0x020fca00000000ff */
[----:B------:R-:W-:-:S07]  /*4100*/  IMAD R89, R6, R23, RZ ;  /* 0x0000001706597224 */ /* 0x000fce00078e02ff */
.L_x_133:
[----:B------:R-:W-:Y:S05]  /*4110*/  BSYNC B1 ;  /* 0x0000000000017941 */ /* 0x000fea0003800000 */
.L_x_132:
[----:B------:R-:W-:Y:S01]  /*4120*/  @!P3 IMAD R43, R43, R22, R89 ;  /* 0x000000162b2bb224 */ /* 0x000fe200078e0259 */
[----:B------:R-:W-:Y:S04]  /*4130*/  BSSY B1, `(.L_x_134) ;  /* 0x0000006000017945 */ /* 0x000fe80003800000 */
[----:B------:R0:W-:Y:S01]  /*4140*/  @!P3 STG.E.U8 desc[UR36][R10.64+0x21], R43 ;  /* 0x0000212b0a00b986 */ /* 0x0001e2000c101124 */
[----:B------:R-:W-:Y:S05]  /*4150*/  @P5 BRA `(.L_x_135) ;  /* 0x00000000000c5947 */ /* 0x000fea0003800000 */
[----:B------:R-:W5:Y:S02]  /*4160*/  LDG.E.U8 R88, desc[UR36][R4.64+0x28] ;  /* 0x0000282404587981 */ /* 0x000f64000c1e1100 */
[----:B-----5:R-:W-:-:S05]  /*4170*/  PRMT R6, R88, 0x8880, RZ ;  /* 0x0000888058067816 */ /* 0x020fca00000000ff */
[----:B------:R-:W-:-:S07]  /*4180*/  IMAD R89, R6, R23, RZ ;  /* 0x0000001706597224 */ /* 0x000fce00078e02ff */
.L_x_135:
[----:B------:R-:W-:Y:S05]  /*4190*/  BSYNC B1 ;  /* 0x0000000000017941 */ /* 0x000fea0003800000 */
.L_x_134:
[----:B0-----:R-:W-:Y:S01]  /*41a0*/  @!P5 IMAD R7, R44, R22, R89 ;  /* 0x000000162c07d224 */ /* 0x001fe200078e0259 */
[----:B------:R-:W-:Y:S04]  /*41b0*/  BSSY B1, `(.L_x_136) ;  /* 0x0000006000017945 */ /* 0x000fe80003800000 */
[----:B------:R0:W-:Y:S01]  /*41c0*/  @!P5 STG.E.U8 desc[UR36][R8.64+0x28], R7 ;  /* 0x000028070800d986 */ /* 0x0001e2000c101124 */
[----:B------:R-:W-:Y:S05]  /*41d0*/  @P1 BRA `(.L_x_137) ;  /* 0x00000000000c1947 */ /* 0x000fea0003800000 */
[----:B------:R-:W5:Y:S02]  /*41e0*/  LDG.E.U8 R88, desc[UR36][R4.64+0x29] ;  /* 0x0000292404587981 */ /* 0x000f64000c1e1100 */
[----:B-----5:R-:W-:-:S05]  /*41f0*/  PRMT R6, R88, 0x8880, RZ ;  /* 0x0000888058067816 */ /* 0x020fca00000000ff */
[----:B------:R-:W-:-:S07]  /*4200*/  IMAD R89, R6, R23, RZ ;  /* 0x0000001706597224 */ /* 0x000fce00078e02ff */
.L_x_137:
[----:B------:R-:W-:Y:S05]  /*4210*/  BSYNC B1 ;  /* 0x0000000000017941 */ /* 0x000fea0003800000 */
.L_x_136:
        /* <DEDUP_REMOVED lines=11> */
.L_x_139:
[----:B------:R-:W-:Y:S05]  /*42d0*/  BSYNC B1 ;  /* 0x0000000000017941 */ /* 0x000fea0003800000 */
.L_x_138:
[----:B0-----:R-:W-:Y:S01]  /*42e0*/  @!P4 IMAD R7, R46, R22, R89 ;  /* 0x000000162e07c224 */ /* 0x001fe200078e0259 */
[----:B------:R-:W-:Y:S04]  /*42f0*/  BSSY B1, `(.L_x_140) ;  /* 0x0000006000017945 */ /* 0x000fe80003800000 */
[----:B------:R0:W-:Y:S01]  /*4300*/  @!P4 STG.E.U8 desc[UR36][R10.64+0x28], R7 ;  /* 0x000028070a00c986 */ /* 0x0001e2000c101124 */
[----:B------:R-:W-:Y:S05]  /*4310*/  @P3 BRA `(.L_x_141) ;  /* 0x00000000000c3947 */ /* 0x000fea0003800000 */
[----:B------:R-:W5:Y:S02]  /*4320*/  LDG.E.U8 R88, desc[UR36][R12.64+0x29] ;  /* 0x000029240c587981 */ /* 0x000f64000c1e1100 */
[----:B-----5:R-:W-:-:S05]  /*4330*/  PRMT R6, R88, 0x8880, RZ ;  /* 0x0000888058067816 */ /* 0x020fca00000000ff */
[----:B------:R-:W-:-:S07]  /*4340*/  IMAD R89, R6, R23, RZ ;  /* 0x0000001706597224 */ /* 0x000fce00078e02ff */
.L_x_141:
[----:B------:R-:W-:Y:S05]  /*4350*/  BSYNC B1 ;  /* 0x0000000000017941 */ /* 0x000fea0003800000 */
.L_x_140:
[----:B------:R-:W-:Y:S01]  /*4360*/  @!P3 IMAD R47, R47, R22, R89 ;  /* 0x000000162f2fb224 */ /* 0x000fe200078e0259 */
[----:B------:R-:W-:Y:S04]  /*4370*/  BSSY B1, `(.L_x_142) ;  /* 0x0000006000017945 */ /* 0x000fe80003800000 */
[----:B------:R0:W-:Y:S01]  /*4380*/  @!P3 STG.E.U8 desc[UR36][R10.64+0x29], R47 ;  /* 0x0000292f0a00b986 */ /* 0x0001e2000c101124 */
[----:B------:R-:W-:Y:S05]  /*4390*/  @P5 BRA `(.L_x_143) ;  /* 0x00000000000c5947 */ /* 0x000fea0003800000 */
[----:B------:R-:W5:Y:S02]  /*43a0*/  LDG.E.U8 R88, desc[UR36][R4.64+0x30] ;  /* 0x0000302404587981 */ /* 0x000f64000c1e1100 */
[----:B-----5:R-:W-:-:S05]  /*43b0*/  PRMT R6, R88, 0x8880, RZ ;  /* 0x0000888058067816 */ /* 0x020fca00000000ff */
[----:B------:R-:W-:-:S07]  /*43c0*/  IMAD R89, R6, R23, RZ ;  /* 0x0000001706597224 */ /* 0x000fce00078e02ff */
.L_x_143:
[----:B------:R-:W-:Y:S05]  /*43d0*/  BSYNC B1 ;  /* 0x0000000000017941 */ /* 0x000fea0003800000 */
.L_x_142:
[----:B0-----:R-:W-:Y:S01]  /*43e0*/  @!P5 IMAD R7, R48, R22, R89 ;  /* 0x000000163007d224 */ /* 0x001fe200078e0259 */
[----:B------:R-:W-:Y:S04]  /*43f0*/  BSSY B1, `(.L_x_144) ;  /* 0x0000006000017945 */ /* 0x000fe80003800000 */
[----:B------:R0:W-:Y:S01]  /*4400*/  @!P5 STG.E.U8 desc[UR36][R8.64+0x30], R7 ;  /* 0x000030070800d986 */ /* 0x0001e2000c101124 */
[----:B------:R-:W-:Y:S05]  /*4410*/  @P1 BRA `(.L_x_145) ;  /* 0x00000000000c1947 */ /* 0x000fea0003800000 */
[----:B------:R-:W5:Y:S02]  /*4420*/  LDG.E.U8 R88, desc[UR36][R4.64+0x31] ;  /* 0x0000312404587981 */ /* 0x000f64000c1e1100 */
[----:B-----5:R-:W-:-:S05]  /*4430*/  PRMT R6, R88, 0x8880, RZ ;  /* 0x0000888058067816 */ /* 0x020fca00000000ff */
[----:B------:R-:W-:-:S07]  /*4440*/  IMAD R89, R6, R23, RZ ;  /* 0x0000001706597224 */ /* 0x000fce00078e02ff */
.L_x_145:
[----:B------:R-:W-:Y:S05]  /*4450*/  BSYNC B1 ;  /* 0x0000000000017941 */ /* 0x000fea0003800000 */
.L_x_144:
[----:B------:R-:W-:Y:S01]  /*4460*/  ISETP.LT.OR P4, PT, R3, 0x31, !P0 ;  /* 0x000000310300780c */ /* 0x000fe20004781670 */
[----:B------:R-:W-:Y:S01]  /*4470*/  @!P1 IMAD R49, R49, R22, R89 ;  /* 0x0000001631319224 */ /* 0x000fe200078e0259 */
[----:B------:R-:W-:Y:S01]  /*4480*/  BSSY B1, `(.L_x_146) ;  /* 0x000000a000017945 */ /* 0x000fe20003800000 */
[C---:B------:R-:W-:Y:S02]  /*4490*/  ISETP.LT.OR P3, PT, R3.reuse, 0x32, !P0 ;  /* 0x000000320300780c */ /* 0x040fe40004761670 */
[C---:B------:R-:W-:Y:S01]  /*44a0*/  ISETP.LT.OR P5, PT, R3.reuse, 0x39, !P0 ;  /* 0x000000390300780c */ /* 0x040fe200047a1670 */
[----:B------:R0:W-:Y:S01]  /*44b0*/  @!P1 STG.E.U8 desc[UR36][R8.64+0x31], R49 ;  /* 0x0000313108009986 */ /* 0x0001e2000c101124 */
[C---:B------:R-:W-:Y:S02]  /*44c0*/  ISETP.LT.OR P1, PT, R3.reuse, 0x39, !P2 ;  /* 0x000000390300780c */ /* 0x040fe40005721670 */
[----:B------:R-:W-:-:S04]  /*44d0*/  ISETP.LT.OR P2, PT, R3, 0x3a, !P2 ;  /* 0x0000003a0300780c */ /* 0x000fc80005741670 */
[----:B------:R-:W-:Y:S09]  /*44e0*/  @P4 BRA `(.L_x_147) ;  /* 0x00000000000c4947 */ /* 0x000ff20003800000 */
[----:B------:R-:W5:Y:S02]  /*44f0*/  LDG.E.U8 R88, desc[UR36][R12.64+0x30] ;  /* 0x000030240c587981 */ /* 0x000f64000c1e1100 */
[----:B-----5:R-:W-:-:S05]  /*4500*/  PRMT R6, R88, 0x8880, RZ ;  /* 0x0000888058067816 */ /* 0x020fca00000000ff */
[----:B------:R-:W-:-:S07]  /*4510*/  IMAD R89, R6, R23, RZ ;  /* 0x0000001706597224 */ /* 0x000fce00078e02ff */
.L_x_147:
[----:B------:R-:W-:Y:S05]  /*4520*/  BSYNC B1 ;  /* 0x0000000000017941 */ /* 0x000fea0003800000 */
.L_x_146:
[----:B0-----:R-:W-:Y:S01]  /*4530*/  @!P4 IMAD R7, R50, R22, R89 ;  /* 0x000000163207c224 */ /* 0x001fe200078e0259 */
[----:B------:R-:W-:Y:S04]  /*4540*/  BSSY B1, `(.L_x_148) ;  /* 0x0000006000017945 */ /* 0x000fe80003800000 */
[----:B------:R0:W-:Y:S01]  /*4550*/  @!P4 STG.E.U8 desc[UR36][R10.64+0x30], R7 ;  /* 0x000030070a00c986 */ /* 0x0001e2000c101124 */
[----:B------:R-:W-:Y:S05]  /*4560*/  @P3 BRA `(.L_x_149) ;  /* 0x00000000000c3947 */ /* 0x000fea0003800000 */
[----:B------:R-:W5:Y:S02]  /*4570*/  LDG.E.U8 R88, desc[UR36][R12.64+0x31] ;  /* 0x000031240c587981 */ /* 0x000f64000c1e1100 */
[----:B-----5:R-:W-:-:S05]  /*4580*/  PRMT R6, R88, 0x8880, RZ ;  /* 0x0000888058067816 */ /* 0x020fca00000000ff */
[----:B------:R-:W-:-:S07]  /*4590*/  IMAD R89, R6, R23, RZ ;  /* 0x0000001706597224 */ /* 0x000fce00078e02ff */
.L_x_149:
[----:B------:R-:W-:Y:S05]  /*45a0*/  BSYNC B1 ;  /* 0x0000000000017941 */ /* 0x000fea0003800000 */
.L_x_148:
[----:B------:R-:W-:Y:S01]  /*45b0*/  @!P3 IMAD R51, R51, R22, R89 ;  /* 0x000000163333b224 */ /* 0x000fe200078e0259 */
[----:B------:R-:W-:Y:S04]  /*45c0*/  BSSY B1, `(.L_x_150) ;  /* 0x0000006000017945 */ /* 0x000fe80003800000 */
[----:B------:R0:W-:Y:S01]  /*45d0*/  @!P3 STG.E.U8 desc[UR36][R10.64+0x31], R51 ;  /* 0x000031330a00b986 */ /* 0x0001e2000c101124 */
[----:B------:R-:W-:Y:S05]  /*45e0*/  @P1 BRA `(.L_x_151) ;  /* 0x00000000000c1947 */ /* 0x000fea0003800000 */
[----:B------:R-:W5:Y:S02]  /*45f0*/  LDG.E.U8 R88, desc[UR36][R4.64+0x38] ;  /* 0x0000382404587981 */ /* 0x000f64000c1e1100 */
[----:B-----5:R-:W-:-:S05]  /*4600*/  PRMT R6, R88, 0x8880, RZ ;  /* 0x0000888058067816 */ /* 0x020fca00000000ff */
[----:B------:R-:W-:-:S07]  /*4610*/  IMAD R89, R6, R23, RZ ;  /* 0x0000001706597224 */ /* 0x000fce00078e02ff */
.L_x_151:
[----:B------:R-:W-:Y:S05]  /*4620*/  BSYNC B1 ;  /* 0x0000000000017941 */ /* 0x000fea0003800000 */
.L_x_150:
[----:B0-----:R-:W-:Y:S01]  /*4630*/  @!P1 IMAD R7, R52, R22, R89 ;  /* 0x0000001634079224 */ /* 0x001fe200078e0259 */
[----:B------:R-:W-:Y:S04]  /*4640*/  BSSY B1, `(.L_x_152) ;  /* 0x0000006000017945 */ /* 0x000fe80003800000 */
[----:B------:R0:W-:Y:S01]  /*4650*/  @!P1 STG.E.U8 desc[UR36][R8.64+0x38], R7 ;  /* 0x0000380708009986 */ /* 0x0001e2000c101124 */
[----:B------:R-:W-:Y:S05]  /*4660*/  @P2 BRA `(.L_x_153) ;  /* 0x00000000000c2947 */ /* 0x000fea0003800000 */
[----:B------:R-:W5:Y:S02]  /*4670*/  LDG.E.U8 R88, desc[UR36][R4.64+0x39] ;  /* 0x0000392404587981 */ /* 0x000f64000c1e1100 */
[----:B-----5:R-:W-:-:S05]  /*4680*/  PRMT R6, R88, 0x8880, RZ ;  /* 0x0000888058067816 */ /* 0x020fca00000000ff */
[----:B------:R-:W-:-:S07]  /*4690*/  IMAD R89, R6, R23, RZ ;  /* 0x0000001706597224 */ /* 0x000fce00078e02ff */
.L_x_153:
[----:B------:R-:W-:Y:S05]  /*46a0*/  BSYNC B1 ;  /* 0x0000000000017941 */ /* 0x000fea0003800000 */
.L_x_152:
[----:B------:R-:W-:Y:S01]  /*46b0*/  @!P2 IMAD R53, R53, R22, R89 ;  /* 0x000000163535a224 */ /* 0x000fe200078e0259 */
[----:B------:R-:W-:Y:S04]  /*46c0*/  BSSY B1, `(.L_x_154) ;  /* 0x0000006000017945 */ /* 0x000fe80003800000 */
[----:B------:R0:W-:Y:S01]  /*46d0*/  @!P2 STG.E.U8 desc[UR36][R8.64+0x39], R53 ;  /* 0x000039350800a986 */ /* 0x0001e2000c101124 */
[----:B------:R-:W-:Y:S05]  /*46e0*/  @P5 BRA `(.L_x_155) ;  /* 0x00000000000c5947 */ /* 0x000fea0003800000 */
[----:B------:R-:W5:Y:S02]  /*46f0*/  LDG.E.U8 R88, desc[UR36][R12.64+0x38] ;  /* 0x000038240c587981 */ /* 0x000f64000c1e1100 */
[----:B-----5:R-:W-:-:S05]  /*4700*/  PRMT R4, R88, 0x8880, RZ ;  /* 0x0000888058047816 */ /* 0x020fca00000000ff */
[----:B------:R-:W-:-:S07]  /*4710*/  IMAD R89, R4, R23, RZ ;  /* 0x0000001704597224 */ /* 0x000fce00078e02ff */
.L_x_155:
[----:B------:R-:W-:Y:S05]  /*4720*/  BSYNC B1 ;  /* 0x0000000000017941 */ /* 0x000fea0003800000 */
.L_x_154:
[----:B------:R-:W-:Y:S01]  /*4730*/  @!P5 IMAD R5, R54, R22, R89 ;  /* 0x000000163605d224 */ /* 0x000fe200078e0259 */
[----:B------:R-:W-:Y:S01]  /*4740*/  ISETP.LT.OR P0, PT, R3, 0x3a, !P0 ;  /* 0x0000003a0300780c */ /* 0x000fe20004701670 */
[----:B------:R-:W-:Y:S03]  /*4750*/  BSSY B1, `(.L_x_156) ;  /* 0x0000006000017945 */ /* 0x000fe60003800000 */
[----:B------:R0:W-:Y:S09]  /*4760*/  @!P5 STG.E.U8 desc[UR36][R10.64+0x38], R5 ;  /* 0x000038050a00d986 */ /* 0x0001f2000c101124 */
[----:B------:R-:W-:Y:S05]  /*4770*/  @P0 BRA `(.L_x_157) ;  /* 0x00000000000c0947 */ /* 0x000fea0003800000 */
[----:B------:R-:W5:Y:S02]  /*4780*/  LDG.E.U8 R88, desc[UR36][R12.64+0x39] ;  /* 0x000039240c587981 */ /* 0x000f64000c1e1100 */
[----:B-----5:R-:W-:-:S05]  /*4790*/  PRMT R4, R88, 0x8880, RZ ;  /* 0x0000888058047816 */ /* 0x020fca00000000ff */
[----:B------:R-:W-:-:S07]  /*47a0*/  IMAD R89, R4, R23, RZ ;  /* 0x0000001704597224 */ /* 0x000fce00078e02ff */
.L_x_157:
[----:B------:R-:W-:Y:S05]  /*47b0*/  BSYNC B1 ;  /* 0x0000000000017941 */ /* 0x000fea0003800000 */
.L_x_156:
[----:B------:R-:W-:Y:S01]  /*47c0*/  IMAD R55, R55, R22, R89 ;  /* 0x0000001637377224 */ /* 0x000fe200078e0259 */
[----:B------:R-:W-:Y:S06]  /*47d0*/  @P0 BRA `(.L_x_158) ;  /* 0x0000000c00180947 */ /* 0x000fec0003800000 */
[----:B------:R0:W-:Y:S01]  /*47e0*/  STG.E.U8 desc[UR36][R10.64+0x39], R55 ;  /* 0x000039370a007986 */ /* 0x0001e2000c101124 */
[----:B------:R-:W-:Y:S05]  /*47f0*/  BRA `(.L_x_158) ;  /* 0x0000000c00107947 */ /* 0x000fea0003800000 */
.L_x_29:
[C---:B------:R-:W-:Y:S02]  /*4800*/  ISETP.GE.AND P2, PT, R100.reuse, 0x1, PT ;  /* 0x000000016400780c */ /* 0x040fe40003f46270 */
[----:B------:R-:W-:Y:S02]  /*4810*/  ISETP.GE.AND P1, PT, R100, 0x9, PT ;  /* 0x000000096400780c */ /* 0x000fe40003f26270 */
[C---:B------:R-:W-:Y:S02]  /*4820*/  ISETP.LT.OR P4, PT, R3.reuse, 0x1, !P2 ;  /* 0x000000010300780c */ /* 0x040fe40005781670 */
[C---:B------:R-:W-:Y:S02]  /*4830*/  ISETP.LT.OR P5, PT, R3.reuse, 0x2, !P2 ;  /* 0x000000020300780c */ /* 0x040fe400057a1670 */
[C---:B------:R-:W-:Y:S02]  /*4840*/  ISETP.LT.OR P0, PT, R3.reuse, 0x1, !P1 ;  /* 0x000000010300780c */ /* 0x040fe40004f01670 */
[----:B------:R-:W-:-:S07]  /*4850*/  ISETP.LT.OR P3, PT, R3, 0x2, !P1 ;  /* 0x000000020300780c */ /* 0x000fce0004f61670 */
[-C--:B------:R-:W-:Y:S02]  /*4860*/  @!P4 IMAD R5, R56, R22.reuse, RZ ;  /* 0x000000163805c224 */ /* 0x080fe400078e02ff */
[-C--:B------:R-:W-:Y:S02]  /*4870*/  @!P5 IMAD R57, R57, R22.reuse, RZ ;  /* 0x000000163939d224 */ /* 0x080fe400078e02ff */
[-C--:B------:R-:W-:Y:S01]  /*4880*/  @!P0 IMAD R13, R58, R22.reuse, RZ ;  /* 0x000000163a0d8224 */ /* 0x080fe200078e02ff */
[----:B------:R0:W-:Y:S01]  /*4890*/  @!P4 STG.E.U8 desc[UR36][R92.64], R5 ;  /* 0x000000055c00c986 */ /* 0x0001e2000c101124 */
[----:B------:R-:W-:Y:S01]  /*48a0*/  ISETP.LT.OR P4, PT, R3, 0x9, !P2 ;  /* 0x000000090300780c */ /* 0x000fe20005781670 */
[----:B------:R-:W-:Y:S02]  /*48b0*/  @!P3 IMAD R59, R59, R22, RZ ;  /* 0x000000163b3bb224 */ /* 0x000fe400078e02ff */
[----:B------:R-:W-:Y:S01]  /*48c0*/  @!P5 STG.E.U8 desc[UR36][R92.64+0x1], R57 ;  /* 0x000001395c00d986 */ /* 0x000fe2000c101124 */
[----:B------:R-:W-:-:S03]  /*48d0*/  ISETP.LT.OR P5, PT, R3, 0xa, !P2 ;  /* 0x0000000a0300780c */ /* 0x000fc600057a1670 */
[----:B------:R1:W-:Y:S01]  /*48e0*/  @!P0 STG.E.U8 desc[UR36][R6.64], R13 ;  /* 0x0000000d06008986 */ /* 0x0003e2000c101124 */
[----:B------:R-:W-:-:S03]  /*48f0*/  ISETP.LT.OR P0, PT, R3, 0x9, !P1 ;  /* 0x000000090300780c */ /* 0x000fc60004f01670 */
[----:B------:R-:W-:Y:S01]  /*4900*/  @!P3 STG.E.U8 desc[UR36][R6.64+0x1], R59 ;  /* 0x0000013b0600b986 */ /* 0x000fe2000c101124 */
[----:B------:R-:W-:Y:S01]  /*4910*/  ISETP.LT.OR P3, PT, R3, 0xa, !P1 ;  /* 0x0000000a0300780c */ /* 0x000fe20004f61670 */
[----:B------:R-:W-:-:S04]  /*4920*/  @!P4 IMAD R15, R60, R22, RZ ;  /* 0x000000163c0fc224 */ /* 0x000fc800078e02ff */
[-C--:B------:R-:W-:Y:S01]  /*4930*/  @!P5 IMAD R61, R61, R22.reuse, RZ ;  /* 0x000000163d3dd224 */ /* 0x080fe200078e02ff */
[----:B------:R2:W-:Y:S01]  /*4940*/  @!P4 STG.E.U8 desc[UR36][R92.64+0x8], R15 ;  /* 0x0000080f5c00c986 */ /* 0x0005e2000c101124 */
[C---:B------:R-:W-:Y:S02]  /*4950*/  ISETP.LT.OR P4, PT, R3.reuse, 0x11, !P2 ;  /* 0x000000110300780c */ /* 0x040fe40005781670 */
[-C--:B0-----:R-:W-:Y:S01]  /*4960*/  @!P0 IMAD R5, R62, R22.reuse, RZ ;  /* 0x000000163e058224 */ /* 0x081fe200078e02ff */
[----:B------:R-:W-:Y:S01]  /*4970*/  @!P5 STG.E.U8 desc[UR36][R92.64+0x9], R61 ;  /* 0x0000093d5c00d986 */ /* 0x000fe2000c101124 */
[----:B------:R-:W-:Y:S02]  /*4980*/  ISETP.LT.OR P5, PT, R3, 0x12, !P2 ;  /* 0x000000120300780c */ /* 0x000fe400057a1670 */
[----:B------:R-:W-:Y:S01]  /*4990*/  @!P3 IMAD R63, R63, R22, RZ ;  /* 0x000000163f3fb224 */ /* 0x000fe200078e02ff */
[----:B------:R0:W-:Y:S01]  /*49a0*/  @!P0 STG.E.U8 desc[UR36][R6.64+0x8], R5 ;  /* 0x0000080506008986 */ /* 0x0001e2000c101124 */
[----:B------:R-:W-:-:S03]  /*49b0*/  ISETP.LT.OR P0, PT, R3, 0x11, !P1 ;  /* 0x000000110300780c */ /* 0x000fc60004f01670 */
[----:B------:R-:W-:Y:S01]  /*49c0*/  @!P3 STG.E.U8 desc[UR36][R6.64+0x9], R63 ;  /* 0x0000093f0600b986 */ /* 0x000fe2000c101124 */
[----:B------:R-:W-:Y:S01]  /*49d0*/  ISETP.LT.OR P3, PT, R3, 0x12, !P1 ;  /* 0x000000120300780c */ /* 0x000fe20004f61670 */
[----:B-1----:R-:W-:-:S04]  /*49e0*/  @!P4 IMAD R13, R64, R22, RZ ;  /* 0x00000016400dc224 */ /* 0x002fc800078e02ff */
[-C--:B------:R-:W-:Y:S01]  /*49f0*/  @!P5 IMAD R65, R65, R22.reuse, RZ ;  /* 0x000000164141d224 */ /* 0x080fe200078e02ff */
[----:B------:R1:W-:Y:S01]  /*4a00*/  @!P4 STG.E.U8 desc[UR36][R92.64+0x10], R13 ;  /* 0x0000100d5c00c986 */ /* 0x0003e2000c101124 */
[C---:B------:R-:W-:Y:S02]  /*4a10*/  ISETP.LT.OR P4, PT, R3.reuse, 0x19, !P2 ;  /* 0x000000190300780c */ /* 0x040fe40005781670 */
[-C--:B--2---:R-:W-:Y:S01]  /*4a20*/  @!P0 IMAD R15, R66, R22.reuse, RZ ;  /* 0x00000016420f8224 */ /* 0x084fe200078e02ff */
[----:B------:R-:W-:Y:S01]  /*4a30*/  @!P5 STG.E.U8 desc[UR36][R92.64+0x11], R65 ;  /* 0x000011415c00d986 */ /* 0x000fe2000c101124 */
[----:B------:R-:W-:Y:S02]  /*4a40*/  ISETP.LT.OR P5, PT, R3, 0x1a, !P2 ;  /* 0x0000001a0300780c */ /* 0x000fe400057a1670 */
[----:B------:R-:W-:Y:S01]  /*4a50*/  @!P3 IMAD R67, R67, R22, RZ ;  /* 0x000000164343b224 */ /* 0x000fe200078e02ff */
[----:B------:R2:W-:Y:S01]  /*4a60*/  @!P0 STG.E.U8 desc[UR36][R6.64+0x10], R15 ;  /* 0x0000100f06008986 */ /* 0x0005e2000c101124 */
[----:B------:R-:W-:-:S03]  /*4a70*/  ISETP.LT.OR P0, PT, R3, 0x19, !P1 ;  /* 0x000000190300780c */ /* 0x000fc60004f01670 */
[----:B------:R-:W-:Y:S01]  /*4a80*/  @!P3 STG.E.U8 desc[UR36][R6.64+0x11], R67 ;  /* 0x000011430600b986 */ /* 0x000fe2000c101124 */
[----:B------:R-:W-:Y:S01]  /*4a90*/  ISETP.LT.OR P3, PT, R3, 0x1a, !P1 ;  /* 0x0000001a0300780c */ /* 0x000fe20004f61670 */
[----:B0-----:R-:W-:-:S04]  /*4aa0*/  @!P4 IMAD R5, R68, R22, RZ ;  /* 0x000000164405c224 */ /* 0x001fc800078e02ff */
[-C--:B------:R-:W-:Y:S01]  /*4ab0*/  @!P5 IMAD R69, R69, R22.reuse, RZ ;  /* 0x000000164545d224 */ /* 0x080fe200078e02ff */
[----:B------:R0:W-:Y:S01]  /*4ac0*/  @!P4 STG.E.U8 desc[UR36][R92.64+0x18], R5 ;  /* 0x000018055c00c986 */ /* 0x0001e2000c101124 */
[C---:B------:R-:W-:Y:S02]  /*4ad0*/  ISETP.LT.OR P4, PT, R3.reuse, 0x21, !P2 ;  /* 0x000000210300780c */ /* 0x040fe40005781670 */
[-C--:B-1----:R-:W-:Y:S01]  /*4ae0*/  @!P0 IMAD R13, R70, R22.reuse, RZ ;  /* 0x00000016460d8224 */ /* 0x082fe200078e02ff */
[----:B------:R-:W-:Y:S01]  /*4af0*/  @!P5 STG.E.U8 desc[UR36][R92.64+0x19], R69 ;  /* 0x000019455c00d986 */ /* 0x000fe2000c101124 */
[----:B------:R-:W-:Y:S02]  /*4b00*/  ISETP.LT.OR P5, PT, R3, 0x22, !P2 ;  /* 0x000000220300780c */ /* 0x000fe400057a1670 */
[----:B------:R-:W-:Y:S01]  /*4b10*/  @!P3 IMAD R71, R71, R22, RZ ;  /* 0x000000164747b224 */ /* 0x000fe200078e02ff */
[----:B------:R1:W-:Y:S01]  /*4b20*/  @!P0 STG.E.U8 desc[UR36][R6.64+0x18], R13 ;  /* 0x0000180d06008986 */ /* 0x0003e2000c101124 */
[----:B------:R-:W-:-:S03]  /*4b30*/  ISETP.LT.OR P0, PT, R3, 0x21, !P1 ;  /* 0x000000210300780c */ /* 0x000fc60004f01670 */
[----:B------:R-:W-:Y:S01]  /*4b40*/  @!P3 STG.E.U8 desc[UR36][R6.64+0x19], R71 ;  /* 0x000019470600b986 */ /* 0x000fe2000c101124 */
[----:B------:R-:W-:Y:S01]  /*4b50*/  ISETP.LT.OR P3, PT, R3, 0x22, !P1 ;  /* 0x000000220300780c */ /* 0x000fe20004f61670 */
[----:B--2---:R-:W-:-:S04]  /*4b60*/  @!P4 IMAD R15, R72, R22, RZ ;  /* 0x00000016480fc224 */ /* 0x004fc800078e02ff */
        /* <DEDUP_REMOVED lines=32> */
[----:B------:R-:W-:-:S02]  /*4d70*/  ISETP.GE.AND P0, PT, R100, 0x81, PT ;  /* 0x000000816400780c */ /* 0x000fc40003f06270 */
[C---:B------:R-:W-:Y:S01]  /*4d80*/  ISETP.LT.OR P5, PT, R3.reuse, 0x39, !P1 ;  /* 0x000000390300780c */ /* 0x040fe20004fa1670 */
[----:B------:R-:W-:Y:S01]  /*4d90*/  @!P3 STG.E.U8 desc[UR36][R6.64+0x31], R83 ;  /* 0x000031530600b986 */ /* 0x000fe2000c101124 */
[C---:B------:R-:W-:Y:S01]  /*4da0*/  ISETP.LT.OR P1, PT, R3.reuse, 0x3a, !P1 ;  /* 0x0000003a0300780c */ /* 0x040fe20004f21670 */
[----:B--2---:R-:W-:Y:S01]  /*4db0*/  @!P4 IMAD R15, R84, R22, RZ ;  /* 0x00000016540fc224 */ /* 0x004fe200078e02ff */
[----:B------:R-:W-:-:S03]  /*4dc0*/  ISETP.LT.OR P3, PT, R3, 0x1, !P0 ;  /* 0x000000010300780c */ /* 0x000fc60004761670 */
[----:B------:R-:W-:Y:S01]  /*4dd0*/  @!P2 IMAD R85, R85, R22, RZ ;  /* 0x000000165555a224 */ /* 0x000fe200078e02ff */
[----:B------:R-:W-:Y:S01]  /*4de0*/  @!P4 STG.E.U8 desc[UR36][R92.64+0x38], R15 ;  /* 0x0000380f5c00c986 */ /* 0x000fe2000c101124 */
[----:B------:R-:W-:-:S03]  /*4df0*/  ISETP.LT.OR P4, PT, R3, 0x2, !P0 ;  /* 0x000000020300780c */ /* 0x000fc60004781670 */
[----:B------:R-:W-:Y:S01]  /*4e00*/  @!P2 STG.E.U8 desc[UR36][R92.64+0x39], R85 ;  /* 0x000039555c00a986 */ /* 0x000fe2000c101124 */
[-C--:B0-----:R-:W-:Y:S01]  /*4e10*/  @!P5 IMAD R5, R86, R22.reuse, RZ ;  /* 0x000000165605d224 */ /* 0x081fe200078e02ff */
[----:B------:R-:W-:Y:S01]  /*4e20*/  ISETP.GE.AND P2, PT, R100, 0x89, PT ;  /* 0x000000896400780c */ /* 0x000fe20003f46270 */
[-C--:B------:R-:W-:Y:S02]  /*4e30*/  @!P1 IMAD R87, R87, R22.reuse, RZ ;  /* 0x0000001657579224 */ /* 0x080fe400078e02ff */
[----:B-1----:R-:W-:Y:S01]  /*4e40*/  @!P3 IMAD R13, R24, R22, RZ ;  /* 0x00000016180db224 */ /* 0x002fe200078e02ff */
[----:B------:R0:W-:Y:S01]  /*4e50*/  @!P5 STG.E.U8 desc[UR36][R6.64+0x38], R5 ;  /* 0x000038050600d986 */ /* 0x0001e2000c101124 */
[----:B------:R-:W-:-:S03]  /*4e60*/  ISETP.LT.OR P5, PT, R3, 0x1, !P2 ;  /* 0x000000010300780c */ /* 0x000fc600057a1670 */
[----:B------:R-:W-:Y:S01]  /*4e70*/  @!P4 IMAD R25, R25, R22, RZ ;  /* 0x000000161919c224 */ /* 0x000fe200078e02ff */
[----:B------:R-:W-:Y:S01]  /*4e80*/  @!P1 STG.E.U8 desc[UR36][R6.64+0x39], R87 ;  /* 0x0000395706009986 */ /* 0x000fe2000c101124 */
[----:B------:R-:W-:-:S03]  /*4e90*/  ISETP.LT.OR P1, PT, R3, 0x2, !P2 ;  /* 0x000000020300780c */ /* 0x000fc60005721670 */
[----:B------:R-:W-:Y:S01]  /*4ea0*/  @!P3 STG.E.U8 desc[UR36][R8.64], R13 ;  /* 0x0000000d0800b986 */ /* 0x000fe2000c101124 */
[----:B------:R-:W-:-:S03]  /*4eb0*/  ISETP.LT.OR P3, PT, R3, 0x9, !P0 ;  /* 0x000000090300780c */ /* 0x000fc60004761670 */
[----:B------:R-:W-:Y:S01]  /*4ec0*/  @!P4 STG.E.U8 desc[UR36][R8.64+0x1], R25 ;  /* 0x000001190800c986 */ /* 0x000fe2000c101124 */
[----:B------:R-:W-:Y:S01]  /*4ed0*/  ISETP.LT.OR P4, PT, R3, 0xa, !P0 ;  /* 0x0000000a0300780c */ /* 0x000fe20004781670 */
[----:B0-----:R-:W-:-:S04]  /*4ee0*/  @!P5 IMAD R5, R26, R22, RZ ;  /* 0x000000161a05d224 */ /* 0x001fc800078e02ff */
[-C--:B------:R-:W-:Y:S01]  /*4ef0*/  @!P1 IMAD R27, R27, R22.reuse, RZ ;  /* 0x000000161b1b9224 */ /* 0x080fe200078e02ff */
[----:B------:R0:W-:Y:S01]  /*4f00*/  @!P5 STG.E.U8 desc[UR36][R10.64], R5 ;  /* 0x000000050a00d986 */ /* 0x0001e2000c101124 */
[C---:B------:R-:W-:Y:S02]  /*4f10*/  ISETP.LT.OR P5, PT, R3.reuse, 0x9, !P2 ;  /* 0x000000090300780c */ /* 0x040fe400057a1670 */
[-C--:B------:R-:W-:Y:S01]  /*4f20*/  @!P3 IMAD R15, R28, R22.reuse, RZ ;  /* 0x000000161c0fb224 */ /* 0x080fe200078e02ff */
[----:B------:R-:W-:Y:S01]  /*4f30*/  @!P1 STG.E.U8 desc[UR36][R10.64+0x1], R27 ;  /* 0x0000011b0a009986 */ /* 0x000fe2000c101124 */
[----:B------:R-:W-:Y:S02]  /*4f40*/  ISETP.LT.OR P1, PT, R3, 0xa, !P2 ;  /* 0x0000000a0300780c */ /* 0x000fe40005721670 */
[----:B------:R-:W-:Y:S01]  /*4f50*/  @!P4 IMAD R29, R29, R22, RZ ;  /* 0x000000161d1dc224 */ /* 0x000fe200078e02ff */
        /* <DEDUP_REMOVED lines=40> */
[----:B-1----:R-:W-:-:S04]  /*51e0*/  @!P5 IMAD R13, R42, R22, RZ ;  /* 0x000000162a0dd224 */ /* 0x002fc800078e02ff */
        /* <DEDUP_REMOVED lines=12> */
[----:B------:R-:W-:-:S04]  /*52b0*/  @!P1 IMAD R7, R46, R22, RZ ;  /* 0x000000162e079224 */ /* 0x000fc800078e02ff */
[-C--:B------:R-:W-:Y:S01]  /*52c0*/  @!P3 IMAD R47, R47, R22.reuse, RZ ;  /* 0x000000162f2fb224 */ /* 0x080fe200078e02ff */
[----:B------:R1:W-:Y:S01]  /*52d0*/  @!P1 STG.E.U8 desc[UR36][R10.64+0x28], R7 ;  /* 0x000028070a009986 */ /* 0x0003e2000c101124 */
[----:B------:R-:W-:Y:S02]  /*52e0*/  ISETP.LT.OR P1, PT, R3, 0x31, !P2 ;  /* 0x000000310300780c */ /* 0x000fe40005721670 */
[----:B------:R-:W-:Y:S01]  /*52f0*/  @!P4 IMAD R49, R49, R22, RZ ;  /* 0x000000163131c224 */ /* 0x000fe200078e02ff */
[----:B------:R2:W-:Y:S01]  /*5300*/  @!P3 STG.E.U8 desc[UR36][R10.64+0x29], R47 ;  /* 0x0000292f0a00b986 */ /* 0x0005e2000c101124 */
[C---:B------:R-:W-:Y:S02]  /*5310*/  ISETP.LT.OR P3, PT, R3.reuse, 0x39, !P0 ;  /* 0x000000390300780c */ /* 0x040fe40004761670 */
[C---:B------:R-:W-:Y:S01]  /*5320*/  ISETP.LT.OR P0, PT, R3.reuse, 0x3a, !P0 ;  /* 0x0000003a0300780c */ /* 0x040fe20004701670 */
[----:B------:R2:W-:Y:S01]  /*5330*/  @!P4 STG.E.U8 desc[UR36][R8.64+0x31], R49 ;  /* 0x000031310800c986 */ /* 0x0005e2000c101124 */
[----:B------:R-:W-:-:S03]  /*5340*/  ISETP.LT.OR P4, PT, R3, 0x32, !P2 ;  /* 0x000000320300780c */ /* 0x000fc60005781670 */
[----:B------:R2:W-:Y:S01]  /*5350*/  @!P5 STG.E.U8 desc[UR36][R8.64+0x30], R13 ;  /* 0x0000300d0800d986 */ /* 0x0005e2000c101124 */
[C---:B------:R-:W-:Y:S02]  /*5360*/  ISETP.LT.OR P5, PT, R3.reuse, 0x39, !P2 ;  /* 0x000000390300780c */ /* 0x040fe400057a1670 */
[----:B------:R-:W-:Y:S01]  /*5370*/  ISETP.LT.OR P2, PT, R3, 0x3a, !P2 ;  /* 0x0000003a0300780c */ /* 0x000fe20005741670 */
[-C--:B------:R-:W-:Y:S02]  /*5380*/  @!P1 IMAD R3, R50, R22.reuse, RZ ;  /* 0x0000001632039224 */ /* 0x080fe400078e02ff */
[-C--:B0-----:R-:W-:Y:S02]  /*5390*/  @!P3 IMAD R5, R52, R22.reuse, RZ ;  /* 0x000000163405b224 */ /* 0x081fe400078e02ff */
[-C--:B------:R-:W-:Y:S01]  /*53a0*/  @!P0 IMAD R53, R53, R22.reuse, RZ ;  /* 0x0000001635358224 */ /* 0x080fe200078e02ff */
[----:B------:R2:W-:Y:S01]  /*53b0*/  @!P1 STG.E.U8 desc[UR36][R10.64+0x30], R3 ;  /* 0x000030030a009986 */ /* 0x0005e2000c101124 */
[----:B------:R-:W-:-:S04]  /*53c0*/  @!P4 IMAD R51, R51, R22, RZ ;  /* 0x000000163333c224 */ /* 0x000fc800078e02ff */
[-C--:B-1----:R-:W-:Y:S01]  /*53d0*/  @!P5 IMAD R7, R54, R22.reuse, RZ ;  /* 0x000000163607d224 */ /* 0x082fe200078e02ff */
[----:B------:R2:W-:Y:S01]  /*53e0*/  @!P4 STG.E.U8 desc[UR36][R10.64+0x31], R51 ;  /* 0x000031330a00c986 */ /* 0x0005e2000c101124 */
[----:B------:R-:W-:-:S03]  /*53f0*/  @!P2 IMAD R55, R55, R22, RZ ;  /* 0x000000163737a224 */ /* 0x000fc600078e02ff */
[----:B------:R2:W-:Y:S04]  /*5400*/  @!P3 STG.E.U8 desc[UR36][R8.64+0x38], R5 ;  /* 0x000038050800b986 */ /* 0x0005e8000c101124 */
[----:B------:R2:W-:Y:S04]  /*5410*/  @!P0 STG.E.U8 desc[UR36][R8.64+0x39], R53 ;  /* 0x0000393508008986 */ /* 0x0005e8000c101124 */
[----:B------:R2:W-:Y:S04]  /*5420*/  @!P5 STG.E.U8 desc[UR36][R10.64+0x38], R7 ;  /* 0x000038070a00d986 */ /* 0x0005e8000c101124 */
[----:B------:R2:W-:Y:S02]  /*5430*/  @!P2 STG.E.U8 desc[UR36][R10.64+0x39], R55 ;  /* 0x000039370a00a986 */ /* 0x0005e4000c101124 */
.L_x_158:
[----:B------:R-:W-:Y:S05]  /*5440*/  BSYNC B0 ;  /* 0x0000000000007941 */ /* 0x000fea0003800000 */
.L_x_28:
[----:B------:R-:W-:Y:S01]  /*5450*/  ULDC UR4, c[0x0][0xc] ;  /* 0x0000030000047ab9 */ /* 0x000fe20000000800 */
[----:B------:R-:W-:Y:S01]  /*5460*/  ULDC UR5, c[0x0][0x10] ;  /* 0x0000040000057ab9 */ /* 0x000fe20000000800 */
[----:B--2---:R-:W2:Y:S01]  /*5470*/  LDC R3, c[0x0][0x14] ;  /* 0x00000500ff037b82 */ /* 0x004ea20000000800 */
[----:B------:R-:W-:Y:S01]  /*5480*/  UIMAD.WIDE.U32 UR4, UR4, UR5, URZ ;  /* 0x00000005040472a5 */ /* 0x000fe2000f8e003f */
[----:B------:R-:W-:Y:S02]  /*5490*/  IMAD.MOV.U32 R91, RZ, RZ, -0x1 ;  /* 0xffffffffff5b7424 */ /* 0x000fe400078e00ff */
[----:B------:R-:W-:-:S03]  /*54a0*/  IMAD.MOV.U32 R89, RZ, RZ, -0x1 ;  /* 0xffffffffff597424 */ /* 0x000fc600078e00ff */
[----:B--2---:R-:W-:-:S04]  /*54b0*/  IMAD.WIDE.U32 R16, R3, UR4, R16 ;  /* 0x0000000403107c25 */ /* 0x004fc8000f8e0010 */
[----:B------:R-:W-:Y:S01]  /*54c0*/  IMAD R3, R3, UR5, RZ ;  /* 0x0000000503037c24 */ /* 0x000fe2000f8e02ff */
[----:B------:R-:W-:Y:S02]  /*54d0*/  ULDC.64 UR4, c[0x0][0x650] ;  /* 0x0001940000047ab9 */ /* 0x000fe40000000a00 */
[----:B------:R-:W-:Y:S01]  /*54e0*/  ISETP.GE.U32.AND P0, PT, R16, UR4, PT ;  /* 0x0000000410007c0c */ /* 0x000fe2000bf06070 */
[--C-:B------:R-:W-:Y:S01]  /*54f0*/  IMAD.IADD R17, R17, 0x1, R3.reuse ;  /* 0x0000000111117824 */ /* 0x100fe200078e0203 */
[----:B------:R-:W-:-:S04]  /*5500*/  PRMT R3, RZ, 0x7610, R3 ;  /* 0x00007610ff037816 */ /* 0x000fc80000000003 */
[----:B------:R-:W-:-:S13]  /*5510*/  ISETP.GE.U32.AND.EX P0, PT, R17, UR5, PT, P0 ;  /* 0x0000000511007c0c */ /* 0x000fda000bf06100 */
[----:B------:R-:W-:Y:S05]  /*5520*/  @P0 BRA `(.L_x_159) ;  /* 0x0000000400640947 */ /* 0x000fea0003800000 */
[----:B------:R-:W2:Y:S01]  /*5530*/  S2R R12, SR_CTAID.X ;  /* 0x00000000000c7919 */ /* 0x000ea20000002500 */
[----:B0--3--:R-:W0:Y:S01]  /*5540*/  LDC.64 R10, c[0x0][0x628] ;  /* 0x00018a00ff0a7b82 */ /* 0x009e220000000a00 */
[----:B------:R-:W-:Y:S01]  /*5550*/  ULDC UR4, c[0x0][0x150] ;  /* 0x0000540000047ab9 */ /* 0x000fe20000000800 */
[----:B------:R-:W-:Y:S01]  /*5560*/  IMAD.MOV.U32 R8, RZ, RZ, R16 ;  /* 0x000000ffff087224 */ /* 0x000fe200078e0010 */
[----:B------:R-:W3:Y:S01]  /*5570*/  S2R R24, SR_CTAID.Y ;  /* 0x0000000000187919 */ /* 0x000ee20000002600 */
[----:B------:R-:W-:-:S04]  /*5580*/  IMAD.MOV.U32 R9, RZ, RZ, R17 ;  /* 0x000000ffff097224 */ /* 0x000fc800078e0011 */
[----:B------:R-:W1:Y:S08]  /*5590*/  LDC R21, c[0x0][0x144] ;  /* 0x00005100ff157b82 */ /* 0x000e700000000800 */
[----:B------:R-:W1:Y:S08]  /*55a0*/  LDC R0, c[0x0][0x630] ;  /* 0x00018c00ff007b82 */ /* 0x000e700000000800 */
[----:B------:R-:W1:Y:S01]  /*55b0*/  LDC.64 R14, c[0x0][0x620] ;  /* 0x00018800ff0e7b82 */ /* 0x000e620000000a00 */
[----:B0-----:R-:W-:-:S04]  /*55c0*/  ISETP.NE.U32.AND P0, PT, R10, RZ, PT ;  /* 0x000000ff0a00720c */ /* 0x001fc80003f05070 */
[----:B------:R-:W-:Y:S02]  /*55d0*/  ISETP.NE.AND.EX P0, PT, R11, RZ, PT, P0 ;  /* 0x000000ff0b00720c */ /* 0x000fe40003f05300 */
[----:B--2---:R-:W-:-:S05]  /*55e0*/  I2FP.F32.U32 R3, R12 ;  /* 0x0000000c00037245 */ /* 0x004fca0000201000 */
[----:B------:R-:W-:-:S04]  /*55f0*/  FMUL R3, R3, UR4 ;  /* 0x0000000403037c20 */ /* 0x000fc80008400000 */
[----:B------:R0:W2:Y:S02]  /*5600*/  F2I.U32.TRUNC.NTZ R20, R3 ;  /* 0x0000000300147305 */ /* 0x0000a4000020f000 */
[----:B---3--:R-:W-:Y:S05]  /*5610*/  @!P0 BRA `(.L_x_160) ;  /* 0x0000000000288947 */ /* 0x008fea0003800000 */
[----:B0-----:R-:W0:Y:S02]  /*5620*/  LDC R3, c[0x0][0x634] ;  /* 0x00018d00ff037b82 */ /* 0x001e240000000800 */
        /* <DEDUP_REMOVED lines=9> */
.L_x_160:
[----:B------:R-:W3:Y:S01]  /*56c0*/  LDC.64 R28, c[0x0][0x640] ;  /* 0x00019000ff1c7b82 */ /* 0x000ee20000000a00 */
[-CC-:B-1----:R-:W-:Y:S01]  /*56d0*/  SHF.R.U64 R89, R8, R0.reuse, R9.reuse ;  /* 0x0000000008597219 */ /* 0x182fe20000001209 */
[----:B--2---:R-:W-:Y:S01]  /*56e0*/  IMAD.MOV R20, RZ, RZ, -R20 ;  /* 0x000000ffff147224 */ /* 0x004fe200078e0a14 */
[----:B------:R-:W-:Y:S01]  /*56f0*/  SHF.R.U32.HI R0, RZ, R0, R9 ;  /* 0x00000000ff007219 */ /* 0x000fe20000011609 */
[----:B------:R-:W-:Y:S01]  /*5700*/  ULDC UR4, c[0x0][0x154] ;  /* 0x0000550000047ab9 */ /* 0x000fe20000000800 */
[----:B0-----:R-:W-:Y:S01]  /*5710*/  IADD3 R3, P0, RZ, -R89, RZ ;  /* 0x80000059ff037210 */ /* 0x001fe20007f1e0ff */
[----:B------:R-:W-:Y:S02]  /*5720*/  IMAD R21, R21, R20, R12 ;  /* 0x0000001415157224 */ /* 0x000fe400078e020c */
[----:B------:R-:W0:Y:S01]  /*5730*/  LDC R6, c[0x0][0x618] ;  /* 0x00018600ff067b82 */ /* 0x000e220000000800 */
[----:B------:R-:W-:Y:S02]  /*5740*/  IMAD.MOV.U32 R7, RZ, RZ, 0x1 ;  /* 0x00000001ff077424 */ /* 0x000fe400078e00ff */
[----:B------:R-:W-:-:S04]  /*5750*/  IMAD.X R5, RZ, RZ, ~R0, P0 ;  /* 0x000000ffff057224 */ /* 0x000fc800000e0e00 */
[-C--:B------:R-:W-:Y:S01]  /*5760*/  IMAD R0, R5, R14.reuse, RZ ;  /* 0x0000000e05007224 */ /* 0x080fe200078e02ff */
[----:B------:R-:W1:Y:S01]  /*5770*/  LDC R8, c[0x0][0x608] ;  /* 0x00018200ff087b82 */ /* 0x000e620000000800 */
[----:B------:R-:W-:-:S04]  /*5780*/  IMAD.WIDE.U32 R4, R3, R14, R16 ;  /* 0x0000000e03047225 */ /* 0x000fc800078e0010 */
[----:B------:R-:W-:Y:S01]  /*5790*/  IMAD R3, R3, R15, R0 ;  /* 0x0000000f03037224 */ /* 0x000fe200078e0200 */
[----:B------:R-:W-:Y:S02]  /*57a0*/  I2FP.F32.U32 R0, R24 ;  /* 0x0000001800007245 */ /* 0x000fe40000201000 */
[----:B------:R-:W2:Y:S01]  /*57b0*/  LDC R26, c[0x0][0x658] ;  /* 0x00019600ff1a7b82 */ /* 0x000ea20000000800 */
[----:B------:R-:W-:Y:S01]  /*57c0*/  IMAD.IADD R3, R5, 0x1, R3 ;  /* 0x0000000105037824 */ /* 0x000fe200078e0203 */
[----:B---3--:R-:W-:Y:S01]  /*57d0*/  ISETP.NE.U32.AND P0, PT, R28, RZ, PT ;  /* 0x000000ff1c00720c */ /* 0x008fe20003f05070 */
[----:B------:R-:W-:Y:S01]  /*57e0*/  FMUL R0, R0, UR4 ;  /* 0x0000000400007c20 */ /* 0x000fe20008400000 */
[----:B------:R-:W-:Y:S02]  /*57f0*/  IMAD.MOV.U32 R5, RZ, RZ, -0x1 ;  /* 0xffffffffff057424 */ /* 0x000fe400078e00ff */
[----:B------:R-:W-:Y:S01]  /*5800*/  ISETP.NE.AND.EX P0, PT, R29, RZ, PT, P0 ;  /* 0x000000ff1d00720c */ /* 0x000fe20003f05300 */
[----:B------:R3:W2:Y:S01]  /*5810*/  F2I.U32.TRUNC.NTZ R13, R0 ;  /* 0x00000000000d7305 */ /* 0x0006a2000020f000 */
[----:B------:R-:W3:Y:S01]  /*5820*/  LDC R15, c[0x0][0x148] ;  /* 0x00005200ff0f7b82 */ /* 0x000ee20000000800 */
[----:B0-----:R-:W-:-:S02]  /*5830*/  SHF.R.U64 R12, R4, R6, R3 ;  /* 0x00000006040c7219 */ /* 0x001fc40000001203 */
[----:B------:R-:W-:-:S05]  /*5840*/  SHF.R.U32.HI R3, RZ, R6, R3 ;  /* 0x00000006ff037219 */ /* 0x000fca0000011603 */
[----:B------:R-:W0:Y:S01]  /*5850*/  LDC R20, c[0x0][0x600] ;  /* 0x00018000ff147b82 */ /* 0x000e220000000800 */
[-CC-:B-1----:R-:W-:Y:S02]  /*5860*/  SHF.R.U64 R10, R12, R8.reuse, R3.reuse ;  /* 0x000000080c0a7219 */ /* 0x182fe40000001203 */
[----:B------:R-:W-:-:S05]  /*5870*/  SHF.R.U32.HI R3, RZ, R8, R3 ;  /* 0x00000008ff037219 */ /* 0x000fca0000011603 */
[----:B------:R-:W1:Y:S01]  /*5880*/  LDC R27, c[0x0][0x648] ;  /* 0x00019200ff1b7b82 */ /* 0x000e620000000800 */
[-C--:B--2---:R-:W-:Y:S02]  /*5890*/  SHF.L.U32 R4, R5, R26.reuse, RZ ;  /* 0x0000001a05047219 */ /* 0x084fe400000006ff */
[-CC-:B------:R-:W-:Y:S02]  /*58a0*/  SHF.R.U64 R14, R10, R26.reuse, R3.reuse ;  /* 0x0000001a0a0e7219 */ /* 0x180fe40000001203 */
[----:B------:R-:W-:Y:S02]  /*58b0*/  SHF.R.U32.HI R5, RZ, R26, R3 ;  /* 0x0000001aff057219 */ /* 0x000fe40000011603 */
[----:B------:R-:W-:Y:S01]  /*58c0*/  LOP3.LUT R25, RZ, R4, RZ, 0x33, !PT ;  /* 0x00000004ff197212 */ /* 0x000fe200078e33ff */
[----:B------:R-:W2:Y:S01]  /*58d0*/  LDC R30, c[0x0][0x638] ;  /* 0x00018e00ff1e7b82 */ /* 0x000ea20000000800 */
[----:B------:R-:W-:Y:S01]  /*58e0*/  SHF.L.U32 R26, R7, R26, RZ ;  /* 0x0000001a071a7219 */ /* 0x000fe200000006ff */
[----:B------:R-:W-:-:S06]  /*58f0*/  IMAD.MOV.U32 R4, RZ, RZ, R14 ;  /* 0x000000ffff047224 */ /* 0x000fcc00078e000e */
[----:B------:R-:W0:Y:S01]  /*5900*/  LDC R31, c[0x0][0x610] ;  /* 0x00018400ff1f7b82 */ /* 0x000e220000000800 */
[----:B------:R-:W-:Y:S05]  /*5910*/  @!P0 BRA `(.L_x_161) ;  /* 0x0000000000288947 */ /* 0x000fea0003800000 */
[----:B------:R-:W4:Y:S02]  /*5920*/  LDC R3, c[0x0][0x64c] ;  /* 0x00019300ff037b82 */ /* 0x000f240000000800 */
[----:B----4-:R-:W-:-:S05]  /*5930*/  IADD3 R3, P0, R14, R3, RZ ;  /* 0x000000030e037210 */ /* 0x010fca0007f1e0ff */
        /* <DEDUP_REMOVED lines=8> */
.L_x_161:
[----:B------:R-:W-:Y:S01]  /*59c0*/  ISETP.NE.AND P0, PT, R2, 0x1, PT ;  /* 0x000000010200780c */ /* 0x000fe20003f05270 */
[----:B0-----:R-:W-:Y:S01]  /*59d0*/  VIADD R7, R20, 0xffffffff ;  /* 0xffffffff14077836 */ /* 0x001fe20000000000 */
[----:B-1-3--:R-:W-:Y:S01]  /*59e0*/  SHF.R.U64 R0, R4, R27, R5 ;  /* 0x0000001b04007219 */ /* 0x00afe20000001205 */
[----:B------:R-:W-:Y:S01]  /*59f0*/  IMAD.MOV R13, RZ, RZ, -R13 ;  /* 0x000000ffff0d7224 */ /* 0x000fe200078e0a0d */
[----:B------:R-:W-:Y:S01]  /*5a00*/  LOP3.LUT R5, R10, R25, RZ, 0xc0, !PT ;  /* 0x000000190a057212 */ /* 0x000fe200078ec0ff */
[----:B------:R-:W-:Y:S01]  /*5a10*/  IMAD.MOV.U32 R4, RZ, RZ, 0x1 ;  /* 0x00000001ff047424 */ /* 0x000fe200078e00ff */
[----:B------:R-:W-:Y:S01]  /*5a20*/  LOP3.LUT R12, R12, R7, RZ, 0xc0, !PT ;  /* 0x000000070c0c7212 */ /* 0x000fe200078ec0ff */
[----:B------:R-:W-:Y:S02]  /*5a30*/  IMAD.MOV R3, RZ, RZ, -R0 ;  /* 0x000000ffff037224 */ /* 0x000fe400078e0a00 */
[----:B------:R-:W-:Y:S02]  /*5a40*/  IMAD R0, R26, R0, R5 ;  /* 0x000000001a007224 */ /* 0x000fe400078e0205 */
[----:B--2---:R-:W-:-:S02]  /*5a50*/  IMAD R3, R3, R30, R14 ;  /* 0x0000001e03037224 */ /* 0x004fc400078e020e */
[----:B------:R-:W-:Y:S02]  /*5a60*/  @P0 IMAD R21, R15, R13, R24 ;  /* 0x0000000d0f150224 */ /* 0x000fe400078e0218 */
[----:B------:R-:W-:Y:S01]  /*5a70*/  IMAD R5, R3, R20, R12 ;  /* 0x0000001403057224 */ /* 0x000fe200078e020c */
[----:B------:R-:W-:Y:S01]  /*5a80*/  PRMT R3, R4, 0x7610, R3 ;  /* 0x0000761004037816 */ /* 0x000fe20000000003 */
[----:B------:R-:W-:-:S05]  /*5a90*/  IMAD R0, R0, R31, R21 ;  /* 0x0000001f00007224 */ /* 0x000fca00078e0215 */
[----:B------:R-:W-:Y:S02]  /*5aa0*/  SEL R91, R5, R0, !P0 ;  /* 0x00000000055b7207 */ /* 0x000fe40004000000 */
[----:B------:R-:W-:-:S07]  /*5ab0*/  SEL R0, R0, R5, !P0 ;  /* 0x0000000500007207 */ /* 0x000fce0004000000 */
.L_x_159:
[----:B------:R-:W-:Y:S01]  /*5ac0*/  LOP3.LUT P0, RZ, R3, 0xff, RZ, 0xc0, !PT ;  /* 0x000000ff03ff7812 */ /* 0x000fe2000780c0ff */
[----:B------:R-:W-:-:S12]  /*5ad0*/  IMAD.MOV.U32 R90, RZ, RZ, R0 ;  /* 0x000000ffff5a7224 */ /* 0x000fd800078e0000 */
[----:B------:R-:W-:Y:S05]  /*5ae0*/  @P0 BRA `(.L_x_162) ;  /* 0xffffffb400140947 */ /* 0x000fea000383ffff */
[----:B------:R-:W-:Y:S05]  /*5af0*/  EXIT ;  /* 0x000000000000794d */ /* 0x000fea0003800000 */
.L_x_3:
[----:B0-----:R-:W-:Y:S01]  /*5b00*/  ULDC.64 UR4, c[0x0][0x650] ;  /* 0x0001940000047ab9 */ /* 0x001fe20000000a00 */
        /* <DEDUP_REMOVED lines=25> */
.L_x_164:
[--C-:B------:R-:W-:Y:S01]  /*5ca0*/  SHF.R.U64 R12, R10, R14, R11.reuse ;  /* 0x0000000e0a0c7219 */ /* 0x100fe2000000120b */
[----:B------:R-:W0:Y:S01]  /*5cb0*/  LDC R22, c[0x0][0x618] ;  /* 0x00018600ff167b82 */ /* 0x000e220000000800 */
[----:B------:R-:W-:Y:S01]  /*5cc0*/  I2FP.F32.U32 R6, R4 ;  /* 0x0000000400067245 */ /* 0x000fe20000201000 */
[----:B------:R-:W-:Y:S01]  /*5cd0*/  ULDC UR4, c[0x0][0x150] ;  /* 0x0000540000047ab9 */ /* 0x000fe20000000800 */
[----:B------:R-:W-:Y:S02]  /*5ce0*/  SHF.R.U32.HI R5, RZ, R14, R11 ;  /* 0x0000000eff057219 */ /* 0x000fe4000001160b */
[----:B------:R-:W-:Y:S01]  /*5cf0*/  IADD3 R9, P0, RZ, -R12, RZ ;  /* 0x8000000cff097210 */ /* 0x000fe20007f1e0ff */
[----:B------:R-:W-:Y:S01]  /*5d00*/  FMUL R11, R6, UR4 ;  /* 0x00000004060b7c20 */ /* 0x000fe20008400000 */
[----:B------:R-:W-:Y:S01]  /*5d10*/  ULDC UR4, c[0x0][0x154] ;  /* 0x0000550000047ab9 */ /* 0x000fe20000000800 */
[----:B------:R-:W1:Y:S02]  /*5d20*/  LDC.64 R24, c[0x0][0x640] ;  /* 0x00019000ff187b82 */ /* 0x000e640000000a00 */
[----:B------:R-:W-:-:S02]  /*5d30*/  IMAD.X R5, RZ, RZ, ~R5, P0 ;  /* 0x000000ffff057224 */ /* 0x000fc400000e0e05 */
[----:B------:R-:W2:Y:S01]  /*5d40*/  F2I.U32.TRUNC.NTZ R11, R11 ;  /* 0x0000000b000b7305 */ /* 0x000ea2000020f000 */
[----:B------:R-:W-:-:S03]  /*5d50*/  IMAD.WIDE.U32 R6, R9, R20, R16 ;  /* 0x0000001409067225 */ /* 0x000fc600078e0010 */
[----:B------:R-:W3:Y:S01]  /*5d60*/  LDC R13, c[0x0][0x144] ;  /* 0x00005100ff0d7b82 */ /* 0x000ee20000000800 */
[----:B------:R-:W-:-:S04]  /*5d70*/  IMAD R8, R5, R20, RZ ;  /* 0x0000001405087224 */ /* 0x000fc800078e02ff */
[----:B------:R-:W-:Y:S02]  /*5d80*/  IMAD R5, R9, R21, R8 ;  /* 0x0000001509057224 */ /* 0x000fe400078e0208 */
[----:B------:R-:W-:Y:S01]  /*5d90*/  IMAD.MOV.U32 R8, RZ, RZ, -0x1 ;  /* 0xffffffffff087424 */ /* 0x000fe200078e00ff */
[----:B------:R-:W4:Y:S01]  /*5da0*/  LDC R14, c[0x0][0x608] ;  /* 0x00018200ff0e7b82 */ /* 0x000f220000000800 */
[----:B------:R-:W-:Y:S01]  /*5db0*/  IMAD.IADD R5, R7, 0x1, R5 ;  /* 0x0000000107057824 */ /* 0x000fe200078e0205 */
[----:B------:R-:W-:-:S04]  /*5dc0*/  I2FP.F32.U32 R7, R3 ;  /* 0x0000000300077245 */ /* 0x000fc80000201000 */
[-C--:B0-----:R-:W-:Y:S01]  /*5dd0*/  SHF.R.U64 R10, R6, R22.reuse, R5 ;  /* 0x00000016060a7219 */ /* 0x081fe20000001205 */
[----:B--2---:R-:W-:Y:S01]  /*5de0*/  IMAD.MOV R6, RZ, RZ, -R11 ;  /* 0x000000ffff067224 */ /* 0x004fe200078e0a0b */
[----:B------:R-:W0:Y:S01]  /*5df0*/  LDC R9, c[0x0][0x658] ;  /* 0x00019600ff097b82 */ /* 0x000e220000000800 */
[----:B-1----:R-:W-:Y:S01]  /*5e00*/  ISETP.NE.U32.AND P0, PT, R24, RZ, PT ;  /* 0x000000ff1800720c */ /* 0x002fe20003f05070 */
[----:B------:R-:W-:Y:S01]  /*5e10*/  FMUL R7, R7, UR4 ;  /* 0x0000000407077c20 */ /* 0x000fe20008400000 */
[----:B------:R-:W-:Y:S02]  /*5e20*/  SHF.R.U32.HI R5, RZ, R22, R5 ;  /* 0x00000016ff057219 */ /* 0x000fe40000011605 */
[----:B------:R-:W-:-:S03]  /*5e30*/  ISETP.NE.AND.EX P0, PT, R25, RZ, PT, P0 ;  /* 0x000000ff1900720c */ /* 0x000fc60003f05300 */
[----:B------:R-:W1:Y:S01]  /*5e40*/  LDC R20, c[0x0][0x148] ;  /* 0x00005200ff147b82 */ /* 0x000e620000000800 */
[----:B---3--:R-:W-:Y:S02]  /*5e50*/  IMAD R23, R13, R6, R4 ;  /* 0x000000060d177224 */ /* 0x008fe400078e0204 */
[----:B------:R-:W-:-:S05]  /*5e60*/  IMAD.MOV.U32 R6, RZ, RZ, 0x1 ;  /* 0x00000001ff067424 */ /* 0x000fca00078e00ff */
[----:B------:R-:W2:Y:S01]  /*5e70*/  LDC R21, c[0x0][0x600] ;  /* 0x00018000ff157b82 */ /* 0x000ea20000000800 */
[-CC-:B----4-:R-:W-:Y:S02]  /*5e80*/  SHF.R.U64 R13, R10, R14.reuse, R5.reuse ;  /* 0x0000000e0a0d7219 */ /* 0x190fe40000001205 */
[----:B------:R-:W-:Y:S02]  /*5e90*/  SHF.R.U32.HI R4, RZ, R14, R5 ;  /* 0x0000000eff047219 */ /* 0x000fe40000011605 */
[----:B------:R3:W4:Y:S03]  /*5ea0*/  F2I.U32.TRUNC.NTZ R14, R7 ;  /* 0x00000007000e7305 */ /* 0x000726000020f000 */
[----:B------:R-:W1:Y:S01]  /*5eb0*/  LDC R26, c[0x0][0x648] ;  /* 0x00019200ff1a7b82 */ /* 0x000e620000000800 */
[-C--:B0-----:R-:W-:Y:S02]  /*5ec0*/  SHF.R.U64 R15, R13, R9.reuse, R4 ;  /* 0x000000090d0f7219 */ /* 0x081fe40000001204 */
[----:B------:R-:W-:-:S02]  /*5ed0*/  SHF.L.U32 R8, R8, R9, RZ ;  /* 0x0000000908087219 */ /* 0x000fc400000006ff */
[-C--:B------:R-:W-:Y:S01]  /*5ee0*/  SHF.R.U32.HI R5, RZ, R9.reuse, R4 ;  /* 0x00000009ff057219 */ /* 0x080fe20000011604 */
[----:B------:R-:W-:Y:S01]  /*5ef0*/  IMAD.MOV.U32 R4, RZ, RZ, R15 ;  /* 0x000000ffff047224 */ /* 0x000fe200078e000f */
[----:B------:R-:W-:Y:S01]  /*5f00*/  SHF.L.U32 R22, R6, R9, RZ ;  /* 0x0000000906167219 */ /* 0x000fe200000006ff */
[----:B------:R-:W0:Y:S01]  /*5f10*/  LDC R27, c[0x0][0x638] ;  /* 0x00018e00ff1b7b82 */ /* 0x000e220000000800 */
[----:B------:R-:W-:-:S07]  /*5f20*/  LOP3.LUT R28, RZ, R8, RZ, 0x33, !PT ;  /* 0x00000008ff1c7212 */ /* 0x000fce00078e33ff */
        /* <DEDUP_REMOVED lines=12> */
.L_x_165:
[----:B------:R-:W-:Y:S01]  /*5ff0*/  ISETP.NE.AND P0, PT, R2, 0x1, PT ;  /* 0x000000010200780c */ /* 0x000fe20003f05270 */
[----:B--2---:R-:W-:Y:S01]  /*6000*/  VIADD R7, R21, 0xffffffff ;  /* 0xffffffff15077836 */ /* 0x004fe20000000000 */
[----:B-1----:R-:W-:Y:S01]  /*6010*/  SHF.R.U64 R5, R4, R26, R5 ;  /* 0x0000001a04057219 */ /* 0x002fe20000001205 */
[----:B------:R-:W-:Y:S01]  /*6020*/  IMAD.MOV R14, RZ, RZ, -R14 ;  /* 0x000000ffff0e7224 */ /* 0x000fe200078e0a0e */
[----:B------:R-:W-:Y:S01]  /*6030*/  LOP3.LUT R4, R13, R28, RZ, 0xc0, !PT ;  /* 0x0000001c0d047212 */ /* 0x000fe200078ec0ff */
[----:B------:R-:W-:Y:S01]  /*6040*/  IMAD.MOV.U32 R8, RZ, RZ, R12 ;  /* 0x000000ffff087224 */ /* 0x000fe200078e000c */
[----:B------:R-:W-:Y:S01]  /*6050*/  LOP3.LUT R10, R10, R7, RZ, 0xc0, !PT ;  /* 0x000000070a0a7212 */ /* 0x000fe200078ec0ff */
[----:B------:R-:W-:Y:S02]  /*6060*/  IMAD.MOV R6, RZ, RZ, -R5 ;  /* 0x000000ffff067224 */ /* 0x000fe400078e0a05 */
[----:B------:R-:W-:-:S04]  /*6070*/  IMAD R4, R22, R5, R4 ;  /* 0x0000000516047224 */ /* 0x000fc800078e0204 */
[----:B------:R-:W-:Y:S02]  /*6080*/  @P0 IMAD R23, R20, R14, R3 ;  /* 0x0000000e14170224 */ /* 0x000fe400078e0203 */
[----:B0-----:R-:W-:Y:S02]  /*6090*/  IMAD R3, R6, R27, R15 ;  /* 0x0000001b06037224 */ /* 0x001fe400078e020f */
[----:B------:R-:W-:Y:S02]  /*60a0*/  IMAD R7, R4, R29, R23 ;  /* 0x0000001d04077224 */ /* 0x000fe400078e0217 */
[----:B------:R-:W-:Y:S02]  /*60b0*/  IMAD R4, R3, R21, R10 ;  /* 0x0000001503047224 */ /* 0x000fe400078e020a */
[----:B------:R-:W-:-:S03]  /*60c0*/  IMAD.MOV.U32 R6, RZ, RZ, 0x1 ;  /* 0x00000001ff067424 */ /* 0x000fc600078e00ff */
[----:B------:R-:W-:Y:S02]  /*60d0*/  SEL R9, R4, R7, !P0 ;  /* 0x0000000704097207 */ /* 0x000fe40004000000 */
[----:B------:R-:W-:-:S07]  /*60e0*/  SEL R7, R7, R4, !P0 ;  /* 0x0000000407077207 */ /* 0x000fce0004000000 */
.L_x_163:
[----:B------:R-:W-:-:S08]  /*60f0*/  NOP ;  /* 0x0000000000007918 */ /* 0x000fd00000000000 */
[----:B------:R-:W0:-:S00]  /*6100*/  USETMAXREG.DEALLOC.CTAPOOL 0x28 ;  /* 0x00000028000079c8 */ /* 0x000e0000080e0500 */
[----:B0-----:R-:W-:-:S13]  /*6110*/  ISETP.NE.AND P0, PT, R0, RZ, PT ;  /* 0x000000ff0000720c */ /* 0x001fda0003f05270 */
[----:B------:R-:W-:Y:S05]  /*6120*/  @P0 EXIT ;  /* 0x000000000000094d */ /* 0x000fea0003800000 */
[----:B------:R-:W-:Y:S01]  /*6130*/  LOP3.LUT P0, RZ, R6, 0xff, RZ, 0xc0, !PT ;  /* 0x000000ff06ff7812 */ /* 0x000fe2000780c0ff */
[----:B------:R-:W-:Y:S02]  /*6140*/  IMAD.MOV.U32 R0, RZ, RZ, 0x1 ;  /* 0x00000001ff007424 */ /* 0x000fe400078e00ff */
[----:B------:R-:W-:-:S10]  /*6150*/  IMAD.MOV.U32 R12, RZ, RZ, RZ ;  /* 0x000000ffff0c7224 */ /* 0x000fd400078e00ff */
[----:B------:R-:W-:Y:S05]  /*6160*/  @!P0 BRA `(.L_x_166) ;  /* 0x0000000c00308947 */ /* 0x000fea0003800000 */
[----:B------:R-:W0:Y:S01]  /*6170*/  LDC R0, c[0x0][0x28c] ;  /* 0x0000a300ff007b82 */ /* 0x000e220000000800 */
[----:B------:R-:W-:Y:S01]  /*6180*/  ULDC UR5, c[0x0][0x600] ;  /* 0x0001800000057ab9 */ /* 0x000fe20000000800 */
[----:B------:R-:W-:Y:S01]  /*6190*/  ULDC UR4, c[0x0][0xc] ;  /* 0x0000030000047ab9 */ /* 0x000fe20000000800 */
[----:B------:R-:W-:Y:S01]  /*61a0*/  UIADD3 UR16, UR5, -0x1, URZ ;  /* 0xffffffff05107890 */ /* 0x000fe2000fffe03f */
[C---:B------:R-:W-:Y:S01]  /*61b0*/  LOP3.LUT P2, RZ, R18.reuse, 0x7f, RZ, 0xc0, !PT ;  /* 0x0000007f12ff7812 */ /* 0x040fe2000784c0ff */
[----:B------:R-:W-:Y:S01]  /*61c0*/  ULDC UR6, c[0x0][0x658] ;  /* 0x0001960000067ab9 */ /* 0x000fe20000000800 */
[----:B------:R-:W-:Y:S01]  /*61d0*/  ULDC UR5, c[0x0][0x10] ;  /* 0x0000040000057ab9 */ /* 0x000fe20000000800 */
[----:B------:R-:W-:Y:S01]  /*61e0*/  UMOV UR7, 0xffffffff ;  /* 0xffffffff00077882 */ /* 0x000fe20000000000 */
[----:B------:R-:W-:Y:S01]  /*61f0*/  UMOV UR8, 0x1 ;  /* 0x0000000100087882 */ /* 0x000fe20000000000 */
[----:B------:R-:W-:Y:S01]  /*6200*/  UIMAD.WIDE.U32 UR4, UR4, UR5, URZ ;  /* 0x00000005040472a5 */ /* 0x000fe2000f8e003f */
[----:B------:R-:W-:Y:S01]  /*6210*/  LOP3.LUT P0, RZ, R18, 0x1f, RZ, 0xc0, !PT ;  /* 0x0000001f12ff7812 */ /* 0x000fe2000780c0ff */
[----:B------:R-:W-:Y:S01]  /*6220*/  USHF.L.U32 UR7, UR7, UR6, URZ ;  /* 0x0000000607077299 */ /* 0x000fe2000800063f */
[----:B------:R-:W-:Y:S01]  /*6230*/  BSSY B0, `(.L_x_166) ;  /* 0x00000bf000007945 */ /* 0x000fe20003800000 */
[----:B------:R-:W-:Y:S01]  /*6240*/  USHF.L.U32 UR18, UR8, UR6, URZ ;  /* 0x0000000608127299 */ /* 0x000fe2000800063f */
[----:B------:R-:W-:Y:S01]  /*6250*/  IMAD.MOV.U32 R13, RZ, RZ, 0x1 ;  /* 0x00000001ff0d7424 */ /* 0x000fe200078e00ff */
[----:B------:R-:W-:Y:S01]  /*6260*/  LOP3.LUT R11, R19, 0x2, RZ, 0xfc, !PT ;  /* 0x00000002130b7812 */ /* 0x000fe200078efcff */
[----:B------:R-:W-:Y:S01]  /*6270*/  ULDC UR6, c[0x0][0x14] ;  /* 0x0000050000067ab9 */ /* 0x000fe20000000800 */
[----:B------:R-:W-:Y:S01]  /*6280*/  PLOP3.LUT P0, PT, P0, P2, PT, 0x8a, 0x0 ;  /* 0x000000000000781c */ /* 0x000fe20000705172 */
[----:B------:R-:W-:Y:S01]  /*6290*/  UIMAD.WIDE.U32 UR20, UR4, UR6, URZ ;  /* 0x00000006041472a5 */ /* 0x000fe2000f8e003f */
[----:B------:R-:W-:Y:S01]  /*62a0*/  IMAD.MOV.U32 R12, RZ, RZ, RZ ;  /* 0x000000ffff0c7224 */ /* 0x000fe200078e00ff */
[----:B------:R-:W-:-:S02]  /*62b0*/  UIMAD UR13, UR5, UR6, URZ ;  /* 0x00000006050d72a4 */ /* 0x000fc4000f8e023f */
[----:B------:R-:W-:Y:S01]  /*62c0*/  ULOP3.LUT UR17, URZ, UR7, URZ, 0x33, !UPT ;  /* 0x000000073f117292 */ /* 0x000fe2000f8e333f */
[----:B0-----:R-:W-:Y:S01]  /*62d0*/  VIADD R0, R0, 0x7f ;  /* 0x0000007f00007836 */ /* 0x001fe20000000000 */
[----:B------:R-:W-:Y:S01]  /*62e0*/  UIADD3 UR13, UR21, UR13, URZ ;  /* 0x0000000d150d7290 */ /* 0x000fe2000fffe03f */
[----:B------:R-:W-:-:S03]  /*62f0*/  ULDC.64 UR22, c[0x0][0x198] ;  /* 0x0000660000167ab9 */ /* 0x000fc60000000a00 */
[----:B------:R-:W-:-:S04]  /*6300*/  SHF.R.S32.HI R3, RZ, 0x1f, R0 ;  /* 0x0000001fff037819 */ /* 0x000fc80000011400 */
[----:B------:R-:W-:Y:S01]  /*6310*/  LEA.HI R3, R3, R0, RZ, 0x7 ;  /* 0x0000000003037211 */ /* 0x000fe200078f38ff */
[----:B------:R-:W-:-:S03]  /*6320*/  IMAD.MOV.U32 R0, RZ, RZ, 0x1 ;  /* 0x00000001ff007424 */ /* 0x000fc600078e00ff */
[----:B------:R-:W-:-:S05]  /*6330*/  SHF.R.S32.HI R3, RZ, 0x7, R3 ;  /* 0x00000007ff037819 */ /* 0x000fca0000011403 */
[----:B------:R-:W-:-:S07]  /*6340*/  VIADD R10, R3, 0x1 ;  /* 0x00000001030a7836 */ /* 0x000fce0000000000 */
.L_x_178:
[----:B------:R-:W-:-:S03]  /*6350*/  UMOV UR4, 0xffffffff ;  /* 0xffffffff00047882 */ /* 0x000fc60000000000 */
[----:B------:R-:W-:Y:S05]  /*6360*/  BRA.DIV UR4, `(.L_x_167) ;  /* 0x0000000e04bc7947 */ /* 0x000fea000b800000 */
[----:B------:R-:W-:-:S13]  /*6370*/  ELECT P6, URZ, PT ;  /* 0x00000000003f782f */ /* 0x000fda00038c0000 */
.L_x_190:
[----:B------:R-:W0:Y:S01]  /*6380*/  LDC R4, c[0x0][0x28c] ;  /* 0x0000a300ff047b82 */ /* 0x000e220000000800 */
[----:B------:R-:W-:Y:S01]  /*6390*/  BSSY B1, `(.L_x_168) ;  /* 0x0000037000017945 */ /* 0x000fe20003800000 */
[----:B0-----:R-:W-:-:S13]  /*63a0*/  ISETP.LT.OR P6, PT, R4, 0x1, !P6 ;  /* 0x000000010400780c */ /* 0x001fda00077c1670 */
[----:B------:R-:W-:Y:S05]  /*63b0*/  @P6 BRA `(.L_x_169) ;  /* 0x0000000000d06947 */ /* 0x000fea0003800000 */
[----:B------:R-:W-:Y:S02]  /*63c0*/  IMAD.SHL.U32 R15, R9, 0x40, RZ ;  /* 0x00000040090f7824 */ /* 0x000fe400078e00ff */
[----:B------:R-:W-:Y:S02]  /*63d0*/  IMAD.SHL.U32 R18, R7, 0x100, RZ ;  /* 0x0000010007127824 */ /* 0x000fe400078e00ff */
[----:B------:R-:W-:Y:S02]  /*63e0*/  IMAD.MOV.U32 R20, RZ, RZ, RZ ;  /* 0x000000ffff147224 */ /* 0x000fe400078e00ff */
[----:B------:R-:W-:Y:S02]  /*63f0*/  IMAD.MOV.U32 R4, RZ, RZ, R10 ;  /* 0x000000ffff047224 */ /* 0x000fe400078e000a */
[----:B------:R-:W-:Y:S02]  /*6400*/  IMAD.MOV.U32 R5, RZ, RZ, R0 ;  /* 0x000000ffff057224 */ /* 0x000fe400078e0000 */
[----:B------:R-:W-:-:S07]  /*6410*/  IMAD.MOV.U32 R6, RZ, RZ, R12 ;  /* 0x000000ffff067224 */ /* 0x000fce00078e000c */
.L_x_173:
[----:B------:R-:W0:Y:S01]  /*6420*/  S2R R14, SR_CgaCtaId ;  /* 0x00000000000e7919 */ /* 0x000e220000008800 */
[----:B------:R-:W-:Y:S01]  /*6430*/  MOV R7, 0x400 ;  /* 0x0000040000077802 */ /* 0x000fe20000000f00 */
[----:B------:R-:W1:Y:S03]  /*6440*/  @!P2 LDC R9, c[0x0][0x500] ;  /* 0x00014000ff09ab82 */ /* 0x000e660000000800 */
[----:B0-----:R-:W-:Y:S02]  /*6450*/  LEA R21, R14, R7, 0x18 ;  /* 0x000000070e157211 */ /* 0x001fe400078ec0ff */
[----:B------:R-:W-:-:S03]  /*6460*/  SHF.L.U32 R7, R5, 0x1f, RZ ;  /* 0x0000001f05077819 */ /* 0x000fc600000006ff */
[----:B------:R-:W-:-:S04]  /*6470*/  IMAD R14, R6, 0x8, R21 ;  /* 0x00000008060e7824 */ /* 0x000fc800078e0215 */
[----:B------:R-:W0:Y:S02]  /*6480*/  SYNCS.PHASECHK.TRANS64.TRYWAIT P1, [R14+URZ+0x28], R7 ;  /* 0x000028070e0075a7 */ /* 0x000e24000802017f */
[----:B01----:R-:W-:Y:S05]  /*6490*/  @!P1 BRA `(.L_x_170) ;  /* 0x0000000c00909947 */ /* 0x003fea0003800000 */
.L_x_191:
[----:B0-----:R-:W-:Y:S01]  /*64a0*/  PRMT R7, R11, 0x9910, RZ ;  /* 0x000099100b077816 */ /* 0x001fe200000000ff */
[----:B------:R0:W-:Y:S03]  /*64b0*/  @!P2 SYNCS.ARRIVE.TRANS64 RZ, [R14+URZ], R9 ;  /* 0x000000090effa9a7 */ /* 0x0001e6000800003f */
[----:B------:R-:W-:-:S13]  /*64c0*/  ISETP.NE.AND P1, PT, R7, 0x2, PT ;  /* 0x000000020700780c */ /* 0x000fda0003f25270 */
[----:B0-----:R-:W-:Y:S05]  /*64d0*/  @P1 BRA `(.L_x_171) ;  /* 0x0000000000041947 */ /* 0x001fea0003800000 */
[----:B------:R-:W-:Y:S01]  /*64e0*/  BPT.TRAP 0x1 ;  /* 0x000000040000795c */ /* 0x000fe20000300000 */
.L_x_171:
[----:B------:R-:W-:Y:S05]  /*64f0*/  @P0 BRA `(.L_x_172) ;  /* 0x0000000000040947 */ /* 0x000fea0003800000 */
[----:B------:R-:W-:Y:S01]  /*6500*/  BPT.TRAP 0x1 ;  /* 0x000000040000795c */ /* 0x000fe20000300000 */
.L_x_172:
[--C-:B------:R-:W-:Y:S01]  /*6510*/  IMAD R7, R6, 0x8000, R21.reuse ;  /* 0x0000800006077824 */ /* 0x100fe200078e0215 */
[----:B------:R-:W-:Y:S01]  /*6520*/  R2UR UR9, R14 ;  /* 0x000000000e0972ca */ /* 0x000fe200000e0000 */
[----:B------:R-:W-:Y:S01]  /*6530*/  IMAD R21, R6, 0x2000, R21 ;  /* 0x0000200006157824 */ /* 0x000fe200078e0215 */
[----:B------:R-:W-:Y:S01]  /*6540*/  UIADD3 UR4, UP0, UR22, 0xf0, URZ ;  /* 0x000000f016047890 */ /* 0x000fe2000ff1e03f */
[----:B------:R-:W-:Y:S01]  /*6550*/  VIADD R4, R4, 0xffffffff ;  /* 0xffffffff04047836 */ /* 0x000fe20000000000 */
[----:B------:R-:W-:Y:S01]  /*6560*/  R2UR UR5, R7 ;  /* 0x00000000070572ca */ /* 0x000fe200000e0000 */
[----:B------:R-:W-:Y:S01]  /*6570*/  UIADD3 UR24, UP1, UR22, 0x1f0, URZ ;  /* 0x000001f016187890 */ /* 0x000fe2000ff3e03f */
[----:B------:R-:W-:Y:S01]  /*6580*/  R2UR UR8, R21 ;  /* 0x00000000150872ca */ /* 0x000fe200000e0000 */
[----:B------:R-:W-:Y:S01]  /*6590*/  VIADD R6, R6, 0x1 ;  /* 0x0000000106067836 */ /* 0x000fe20000000000 */
[----:B------:R-:W-:Y:S01]  /*65a0*/  R2UR UR11, R18 ;  /* 0x00000000120b72ca */ /* 0x000fe200000e0000 */
[----:B------:R-:W-:Y:S01]  /*65b0*/  UIADD3.X UR25, URZ, UR23, URZ, UP1, !UPT ;  /* 0x000000173f197290 */ /* 0x000fe20008ffe43f */
[----:B------:R-:W-:Y:S01]  /*65c0*/  R2UR UR10, R20 ;  /* 0x00000000140a72ca */ /* 0x000fe200000e0000 */
[----:B------:R-:W-:Y:S01]  /*65d0*/  UMOV UR6, 0x0 ;  /* 0x0000000000067882 */ /* 0x000fe20000000000 */
[----:B------:R-:W-:Y:S01]  /*65e0*/  R2UR UR12, R8 ;  /* 0x00000000080c72ca */ /* 0x000fe200000e0000 */
[----:B------:R-:W-:Y:S01]  /*65f0*/  UMOV UR7, 0x10000000 ;  /* 0x1000000000077882 */ /* 0x000fe20000000000 */
[----:B------:R-:W-:Y:S01]  /*6600*/  R2UR UR19, R15 ;  /* 0x000000000f1372ca */ /* 0x000fe200000e0000 */
[----:B------:R-:W-:Y:S01]  /*6610*/  VIADD R20, R20, 0x80 ;  /* 0x0000008014147836 */ /* 0x000fe20000000000 */
[----:B------:R-:W-:Y:S01]  /*6620*/  ISETP.GT.AND P3, PT, R4, 0x1, PT ;  /* 0x000000010400780c */ /* 0x000fe20003f64270 */
[----:B------:R-:W-:Y:S01]  /*6630*/  UIADD3 UR14, UR5, 0x100, URZ ;  /* 0x00000100050e7890 */ /* 0x000fe2000fffe03f */
[----:B------:R-:W-:Y:S01]  /*6640*/  ISETP.NE.AND P1, PT, R6, 0x5, PT ;  /* 0x000000050600780c */ /* 0x000fe20003f25270 */
[----:B------:R-:W-:-:S02]  /*6650*/  UIADD3.X UR5, URZ, UR23, URZ, UP0, !UPT ;  /* 0x000000173f057290 */ /* 0x000fc400087fe43f */
[----:B------:R-:W-:Y:S01]  /*6660*/  UIADD3 UR15, UR8, 0x28100, URZ ;  /* 0x00028100080f7890 */ /* 0x000fe2000fffe03f */
[----:B------:R-:W-:Y:S02]  /*6670*/  SEL R14, RZ, 0x1, P1 ;  /* 0x00000001ff0e7807 */ /* 0x000fe40000800000 */
[----:B------:R-:W-:Y:S01]  /*6680*/  UMOV UR8, UR14 ;  /* 0x0000000e00087c82 */ /* 0x000fe20008000000 */
[----:B------:R-:W-:Y:S02]  /*6690*/  SEL R6, R6, RZ, P1 ;  /* 0x000000ff06067207 */ /* 0x000fe40000800000 */
[----:B------:R-:W-:Y:S01]  /*66a0*/  LOP3.LUT R5, R5, R14, RZ, 0x3c, !PT ;  /* 0x0000000e05057212 */ /* 0x000fe200078e3cff */
[----:B------:R0:W-:Y:S02]  /*66b0*/  UTMALDG.3D [UR8], [UR4], desc[UR6] ;  /* 0x00000608040075b4 */ /* 0x0001e40008011000 */
[----:B0-----:R-:W-:Y:S01]  /*66c0*/  UMOV UR8, UR15 ;  /* 0x0000000f00087c82 */ /* 0x001fe20008000000 */
[----:B------:R-:W-:-:S02]  /*66d0*/  UMOV UR11, UR19 ;  /* 0x00000013000b7c82 */ /* 0x000fc40008000000 */
[----:B------:R0:W-:Y:S02]  /*66e0*/  UTMALDG.3D [UR8], [UR24], desc[UR6] ;  /* 0x00000608180075b4 */ /* 0x0001e40008011000 */
[----:B0-----:R-:W-:Y:S05]  /*66f0*/  @P3 BRA `(.L_x_173) ;  /* 0xfffffffc00483947 */ /* 0x001fea000383ffff */
.L_x_169:
[----:B------:R-:W-:Y:S05]  /*6700*/  BSYNC B1 ;  /* 0x0000000000017941 */ /* 0x000fea0003800000 */
.L_x_168:
[----:B------:R-:W-:Y:S01]  /*6710*/  LOP3.LUT P3, RZ, R13, 0xff, RZ, 0xc0, !PT ;  /* 0x000000ff0dff7812 */ /* 0x000fe2000786c0ff */
[----:B------:R-:W-:Y:S01]  /*6720*/  IMAD.IADD R12, R3, 0x1, R12 ;  /* 0x00000001030c7824 */ /* 0x000fe200078e020c */
[----:B------:R-:W-:Y:S01]  /*6730*/  IADD3 R16, P4, R16, UR20, RZ ;  /* 0x0000001410107c10 */ /* 0x000fe2000ff9e0ff */
[----:B------:R-:W-:Y:S01]  /*6740*/  ULDC.64 UR4, c[0x0][0x650] ;  /* 0x0001940000047ab9 */ /* 0x000fe20000000a00 */
[----:B------:R-:W-:Y:S01]  /*6750*/  BSSY B1, `(.L_x_174) ;  /* 0x000006a000017945 */ /* 0x000fe20003800000 */
[----:B------:R-:W-:Y:S01]  /*6760*/  IMAD.MOV.U32 R9, RZ, RZ, -0x1 ;  /* 0xffffffffff097424 */ /* 0x000fe200078e00ff */
[----:B------:R-:W-:Y:S01]  /*6770*/  ISETP.GT.U32.AND P1, PT, R12, 0x4, PT ;  /* 0x000000040c00780c */ /* 0x000fe20003f24070 */
[----:B------:R-:W-:Y:S01]  /*6780*/  IMAD.MOV.U32 R8, RZ, RZ, -0x1 ;  /* 0xffffffffff087424 */ /* 0x000fe200078e00ff */
[----:B------:R-:W-:Y:S02]  /*6790*/  IADD3.X R17, R17, UR13, RZ, P4, !PT ;  /* 0x0000000d11117c10 */ /* 0x000fe4000a7fe4ff */
[----:B------:R-:W-:-:S02]  /*67a0*/  ISETP.LT.U32.AND P1, PT, R3, 0x5, P1 ;  /* 0x000000050300780c */ /* 0x000fc40000f21070 */
[----:B------:R-:W-:Y:S01]  /*67b0*/  PRMT R13, RZ, 0x7610, R13 ;  /* 0x00007610ff0d7816 */ /* 0x000fe2000000000d */
[----:B------:R-:W0:Y:S01]  /*67c0*/  @P3 S2R R5, SR_CgaCtaId ;  /* 0x0000000000053919 */ /* 0x000e220000008800 */
[----:B------:R-:W-:-:S04]  /*67d0*/  @P3 MOV R4, 0x400 ;  /* 0x0000040000043802 */ /* 0x000fc80000000f00 */
[----:B0-----:R-:W-:Y:S01]  /*67e0*/  @P3 LEA R6, R5, R4, 0x18 ;  /* 0x0000000405063211 */ /* 0x001fe200078ec0ff */
[----:B------:R-:W-:-:S03]  /*67f0*/  IMAD.WIDE.U32 R4, R12, -0x33333333, RZ ;  /* 0xcccccccd0c047825 */ /* 0x000fc600078e00ff */
[----:B------:R0:W-:Y:S01]  /*6800*/  @P3 SYNCS.ARRIVE.TRANS64.A1T0 RZ, [R6+URZ+0x68], RZ ;  /* 0x000068ff06ff39a7 */ /* 0x0001e2000810003f */
[----:B------:R-:W-:Y:S02]  /*6810*/  ISETP.GE.U32.AND P3, PT, R3, 0x5, PT ;  /* 0x000000050300780c */ /* 0x000fe40003f66070 */
[----:B------:R-:W-:Y:S02]  /*6820*/  SHF.R.U32.HI R7, RZ, 0x2, R5 ;  /* 0x00000002ff077819 */ /* 0x000fe40000011605 */
[----:B------:R-:W-:Y:S02]  /*6830*/  SEL R5, RZ, 0x1, !P1 ;  /* 0x00000001ff057807 */ /* 0x000fe40004800000 */
[----:B------:R-:W-:Y:S01]  /*6840*/  ISETP.GE.U32.AND P1, PT, R16, UR4, PT ;  /* 0x0000000410007c0c */ /* 0x000fe2000bf26070 */
[----:B------:R-:W-:Y:S01]  /*6850*/  IMAD R12, R7, -0x5, R12 ;  /* 0xfffffffb070c7824 */ /* 0x000fe200078e020c */
[----:B------:R-:W-:Y:S02]  /*6860*/  LOP3.LUT R0, R0, R5, RZ, 0x3c, !PT ;  /* 0x0000000500007212 */ /* 0x000fe400078e3cff */
[----:B------:R-:W-:-:S02]  /*6870*/  ISETP.GE.U32.AND.EX P1, PT, R17, UR5, PT, P1 ;  /* 0x0000000511007c0c */ /* 0x000fc4000bf26110 */
[----:B------:R-:W-:Y:S02]  /*6880*/  PRMT R4, RZ, 0x7610, R4 ;  /* 0x00007610ff047816 */ /* 0x000fe40000000004 */
[----:B------:R-:W-:Y:S01]  /*6890*/  @P3 LOP3.LUT R0, R0, 0x1, R7, 0x78, !PT ;  /* 0x0000000100003812 */ /* 0x000fe200078e7807 */
[----:B------:R-:W-:-:S08]  /*68a0*/  IMAD.MOV.U32 R7, RZ, RZ, -0x1 ;  /* 0xffffffffff077424 */ /* 0x000fd000078e00ff */
[----:B0-----:R-:W-:Y:S05]  /*68b0*/  @P1 BRA `(.L_x_175) ;  /* 0x00000004004c1947 */ /* 0x001fea0003800000 */
[----:B------:R-:W-:Y:S01]  /*68c0*/  ULDC.64 UR4, c[0x0][0x628] ;  /* 0x00018a0000047ab9 */ /* 0x000fe20000000a00 */
[----:B------:R-:W0:Y:S01]  /*68d0*/  S2R R15, SR_CTAID.X ;  /* 0x00000000000f7919 */ /* 0x000e220000002500 */
[----:B------:R-:W-:Y:S01]  /*68e0*/  ISETP.NE.U32.AND P1, PT, RZ, UR4, PT ;  /* 0x00000004ff007c0c */ /* 0x000fe2000bf25070 */
[----:B------:R-:W-:Y:S01]  /*68f0*/  ULDC UR7, c[0x0][0x630] ;  /* 0x00018c0000077ab9 */ /* 0x000fe20000000800 */
[----:B------:R-:W-:Y:S01]  /*6900*/  IMAD.MOV.U32 R4, RZ, RZ, R16 ;  /* 0x000000ffff047224 */ /* 0x000fe200078e0010 */
[----:B------:R-:W1:Y:S01]  /*6910*/  S2R R14, SR_CTAID.Y ;  /* 0x00000000000e7919 */ /* 0x000e620000002600 */
[----:B------:R-:W-:Y:S01]  /*6920*/  ISETP.NE.AND.EX P1, PT, RZ, UR5, PT, P1 ;  /* 0x00000005ff007c0c */ /* 0x000fe2000bf25310 */
[----:B------:R-:W-:-:S12]  /*6930*/  IMAD.MOV.U32 R5, RZ, RZ, R17 ;  /* 0x000000ffff057224 */ /* 0x000fd800078e0011 */
[----:B------:R-:W-:Y:S05]  /*6940*/  @!P1 BRA `(.L_x_176) ;  /* 0x0000000000289947 */ /* 0x000fea0003800000 */
[----:B------:R-:W-:Y:S02]  /*6950*/  ULDC UR6, c[0x0][0x634] ;  /* 0x00018d0000067ab9 */ /* 0x000fe40000000800 */
[----:B------:R-:W-:-:S05]  /*6960*/  IADD3 R9, P1, R16, UR6, RZ ;  /* 0x0000000610097c10 */ /* 0x000fca000ff3e0ff */
[----:B------:R-:W-:-:S04]  /*6970*/  IMAD.X R21, RZ, RZ, R17, P1 ;  /* 0x000000ffff157224 */ /* 0x000fc800008e0611 */
[----:B------:R-:W-:-:S04]  /*6980*/  IMAD.WIDE.U32 R6, R21, UR4, RZ ;  /* 0x0000000415067c25 */ /* 0x000fc8000f8e00ff */
[----:B------:R-:W-:-:S04]  /*6990*/  IMAD.WIDE.U32 R6, P1, R9, UR5, R6 ;  /* 0x0000000509067c25 */ /* 0x000fc8000f820006 */
[----:B------:R-:W-:-:S04]  /*69a0*/  IMAD.WIDE.U32 R8, R9, UR4, RZ ;  /* 0x0000000409087c25 */ /* 0x000fc8000f8e00ff */
[----:B------:R-:W-:Y:S01]  /*69b0*/  IMAD.X R5, RZ, RZ, RZ, P1 ;  /* 0x000000ffff057224 */ /* 0x000fe200008e06ff */
[----:B------:R-:W-:Y:S01]  /*69c0*/  IADD3 RZ, P1, R9, R6, RZ ;  /* 0x0000000609ff7210 */ /* 0x000fe20007f3e0ff */
[----:B------:R-:W-:-:S04]  /*69d0*/  IMAD.MOV.U32 R4, RZ, RZ, R7 ;  /* 0x000000ffff047224 */ /* 0x000fc800078e0007 */
[----:B------:R-:W-:-:S08]  /*69e0*/  IMAD.WIDE.U32.X R4, R21, UR5, R4, P1 ;  /* 0x0000000515047c25 */ /* 0x000fd000088e0404 */
.L_x_176:
[--C-:B------:R-:W-:Y:S01]  /*69f0*/  SHF.R.U64 R8, R4, UR7, R5.reuse ;  /* 0x0000000704087c19 */ /* 0x100fe20008001205 */
[----:B------:R-:W-:Y:S01]  /*6a00*/  ULDC.64 UR4, c[0x0][0x620] ;  /* 0x0001880000047ab9 */ /* 0x000fe20000000a00 */
[----:B------:R-:W-:Y:S01]  /*6a10*/  SHF.R.U32.HI R4, RZ, UR7, R5 ;  /* 0x00000007ff047c19 */ /* 0x000fe20008011605 */
[----:B------:R-:W2:Y:S01]  /*6a20*/  LDC R24, c[0x0][0x144] ;  /* 0x00005100ff187b82 */ /* 0x000ea20000000800 */
[----:B------:R-:W-:Y:S01]  /*6a30*/  IADD3 R7, P1, RZ, -R8, RZ ;  /* 0x80000008ff077210 */ /* 0x000fe20007f3e0ff */
[----:B------:R-:W-:Y:S01]  /*6a40*/  ULDC.64 UR8, c[0x0][0x640] ;  /* 0x0001900000087ab9 */ /* 0x000fe20000000a00 */
[----:B0-----:R-:W-:Y:S01]  /*6a50*/  I2FP.F32.U32 R9, R15 ;  /* 0x0000000f00097245 */ /* 0x001fe20000201000 */
[----:B------:R-:W-:Y:S02]  /*6a60*/  ULDC UR6, c[0x0][0x608] ;  /* 0x0001820000067ab9 */ /* 0x000fe40000000800 */
[----:B------:R-:W-:Y:S01]  /*6a70*/  IMAD.X R4, RZ, RZ, ~R4, P1 ;  /* 0x000000ffff047224 */ /* 0x000fe200008e0e04 */
[----:B------:R-:W-:Y:S01]  /*6a80*/  ISETP.NE.U32.AND P1, PT, RZ, UR8, PT ;  /* 0x00000008ff007c0c */ /* 0x000fe2000bf25070 */
[----:B------:R-:W0:Y:S02]  /*6a90*/  LDC R21, c[0x0][0x148] ;  /* 0x00005200ff157b82 */ /* 0x000e240000000800 */
[----:B------:R-:W-:Y:S01]  /*6aa0*/  IMAD R6, R4, UR4, RZ ;  /* 0x0000000404067c24 */ /* 0x000fe2000f8e02ff */
[----:B------:R-:W-:Y:S01]  /*6ab0*/  ISETP.NE.AND.EX P1, PT, RZ, UR9, PT, P1 ;  /* 0x00000009ff007c0c */ /* 0x000fe2000bf25310 */
[----:B------:R-:W-:Y:S01]  /*6ac0*/  IMAD.WIDE.U32 R4, R7, UR4, R16 ;  /* 0x0000000407047c25 */ /* 0x000fe2000f8e0010 */
[----:B------:R-:W-:-:S03]  /*6ad0*/  ULDC UR4, c[0x0][0x150] ;  /* 0x0000540000047ab9 */ /* 0x000fc60000000800 */
[----:B------:R-:W-:Y:S02]  /*6ae0*/  IMAD R7, R7, UR5, R6 ;  /* 0x0000000507077c24 */ /* 0x000fe4000f8e0206 */
[----:B------:R-:W-:Y:S01]  /*6af0*/  FMUL R6, R9, UR4 ;  /* 0x0000000409067c20 */ /* 0x000fe20008400000 */
[----:B------:R-:W-:Y:S01]  /*6b00*/  ULDC UR4, c[0x0][0x618] ;  /* 0x0001860000047ab9 */ /* 0x000fe20000000800 */
[----:B------:R-:W-:Y:S01]  /*6b10*/  ULDC UR5, c[0x0][0x154] ;  /* 0x0000550000057ab9 */ /* 0x000fe20000000800 */
[----:B------:R-:W-:-:S03]  /*6b20*/  IMAD.IADD R5, R5, 0x1, R7 ;  /* 0x0000000105057824 */ /* 0x000fc600078e0207 */
[----:B------:R-:W3:Y:S02]  /*6b30*/  F2I.U32.TRUNC.NTZ R6, R6 ;  /* 0x0000000600067305 */ /* 0x000ee4000020f000 */
[----:B------:R-:W-:Y:S02]  /*6b40*/  SHF.R.U64 R9, R4, UR4, R5 ;  /* 0x0000000404097c19 */ /* 0x000fe40008001205 */
[----:B-1----:R-:W-:-:S05]  /*6b50*/  I2FP.F32.U32 R4, R14 ;  /* 0x0000000e00047245 */ /* 0x002fca0000201000 */
[----:B------:R-:W-:Y:S01]  /*6b60*/  FMUL R22, R4, UR5 ;  /* 0x0000000504167c20 */ /* 0x000fe20008400000 */
[----:B------:R-:W-:Y:S01]  /*6b70*/  SHF.R.U32.HI R4, RZ, UR4, R5 ;  /* 0x00000004ff047c19 */ /* 0x000fe20008011605 */
[----:B------:R-:W-:-:S03]  /*6b80*/  ULDC UR4, c[0x0][0x658] ;  /* 0x0001960000047ab9 */ /* 0x000fc60000000800 */
[--C-:B------:R-:W-:Y:S01]  /*6b90*/  SHF.R.U64 R20, R9, UR6, R4.reuse ;  /* 0x0000000609147c19 */ /* 0x100fe20008001204 */
[----:B------:R-:W1:Y:S01]  /*6ba0*/  F2I.U32.TRUNC.NTZ R22, R22 ;  /* 0x0000001600167305 */ /* 0x000e62000020f000 */
[----:B------:R-:W-:Y:S01]  /*6bb0*/  SHF.R.U32.HI R5, RZ, UR6, R4 ;  /* 0x00000006ff057c19 */ /* 0x000fe20008011604 */
[----:B---3--:R-:W-:-:S03]  /*6bc0*/  IMAD.MOV R6, RZ, RZ, -R6 ;  /* 0x000000ffff067224 */ /* 0x008fc600078e0a06 */
[----:B------:R-:W-:Y:S01]  /*6bd0*/  SHF.R.U64 R18, R20, UR4, R5 ;  /* 0x0000000414127c19 */ /* 0x000fe20008001205 */
[----:B--2---:R-:W-:Y:S01]  /*6be0*/  IMAD R15, R24, R6, R15 ;  /* 0x00000006180f7224 */ /* 0x004fe200078e020f */
[----:B------:R-:W-:-:S03]  /*6bf0*/  SHF.R.U32.HI R23, RZ, UR4, R5 ;  /* 0x00000004ff177c19 */ /* 0x000fc60008011605 */
[----:B------:R-:W-:Y:S02]  /*6c00*/  IMAD.MOV.U32 R4, RZ, RZ, R18 ;  /* 0x000000ffff047224 */ /* 0x000fe400078e0012 */
[----:B------:R-:W-:Y:S01]  /*6c10*/  IMAD.MOV.U32 R5, RZ, RZ, R23 ;  /* 0x000000ffff057224 */ /* 0x000fe200078e0017 */
[----:B-1----:R-:W-:Y:S06]  /*6c20*/  @!P1 BRA `(.L_x_177) ;  /* 0x0000000000289947 */ /* 0x002fec0003800000 */
[----:B------:R-:W-:Y:S02]  /*6c30*/  ULDC UR4, c[0x0][0x64c] ;  /* 0x0001930000047ab9 */ /* 0x000fe40000000800 */
[----:B------:R-:W-:-:S05]  /*6c40*/  IADD3 R5, P1, R18, UR4, RZ ;  /* 0x0000000412057c10 */ /* 0x000fca000ff3e0ff */
[----:B------:R-:W-:-:S04]  /*6c50*/  IMAD.X R23, RZ, RZ, R23, P1 ;  /* 0x000000ffff177224 */ /* 0x000fc800008e0617 */
[----:B------:R-:W-:-:S04]  /*6c60*/  IMAD.WIDE.U32 R6, R23, UR8, RZ ;  /* 0x0000000817067c25 */ /* 0x000fc8000f8e00ff */
[----:B------:R-:W-:-:S04]  /*6c70*/  IMAD.WIDE.U32 R6, P1, R5, UR9, R6 ;  /* 0x0000000905067c25 */ /* 0x000fc8000f820006 */
[----:B------:R-:W-:-:S04]  /*6c80*/  IMAD.WIDE.U32 R4, R5, UR8, RZ ;  /* 0x0000000805047c25 */ /* 0x000fc8000f8e00ff */
[----:B------:R-:W-:Y:S01]  /*6c90*/  IMAD.MOV.U32 R4, RZ, RZ, R7 ;  /* 0x000000ffff047224 */ /* 0x000fe200078e0007 */
[----:B------:R-:W-:Y:S01]  /*6ca0*/  IADD3 RZ, P3, R5, R6, RZ ;  /* 0x0000000605ff7210 */ /* 0x000fe20007f7e0ff */
[----:B------:R-:W-:-:S04]  /*6cb0*/  IMAD.X R5, RZ, RZ, RZ, P1 ;  /* 0x000000ffff057224 */ /* 0x000fc800008e06ff */
[----:B------:R-:W-:-:S08]  /*6cc0*/  IMAD.WIDE.U32.X R4, R23, UR9, R4, P3 ;  /* 0x0000000917047c25 */ /* 0x000fd000098e0404 */
.L_x_177:
[----:B------:R-:W-:Y:S01]  /*6cd0*/  ISETP.NE.AND P1, PT, R2, 0x1, PT ;  /* 0x000000010200780c */ /* 0x000fe20003f25270 */
[----:B------:R-:W-:Y:S01]  /*6ce0*/  ULDC UR4, c[0x0][0x648] ;  /* 0x0001920000047ab9 */ /* 0x000fe20000000800 */
[----:B------:R-:W-:Y:S01]  /*6cf0*/  LOP3.LUT R20, R20, UR17, RZ, 0xc0, !PT ;  /* 0x0000001114147c12 */ /* 0x000fe2000f8ec0ff */
[----:B------:R-:W-:Y:S01]  /*6d00*/  IMAD.MOV R22, RZ, RZ, -R22 ;  /* 0x000000ffff167224 */ /* 0x000fe200078e0a16 */
[----:B------:R-:W-:Y:S01]  /*6d10*/  SHF.R.U64 R5, R4, UR4, R5 ;  /* 0x0000000404057c19 */ /* 0x000fe20008001205 */
[----:B------:R-:W-:Y:S01]  /*6d20*/  ULDC UR4, c[0x0][0x638] ;  /* 0x00018e0000047ab9 */ /* 0x000fe20000000800 */
[----:B------:R-:W-:Y:S01]  /*6d30*/  LOP3.LUT R9, R9, UR16, RZ, 0xc0, !PT ;  /* 0x0000001009097c12 */ /* 0x000fe2000f8ec0ff */
[----:B------:R-:W-:Y:S01]  /*6d40*/  ULDC UR5, c[0x0][0x610] ;  /* 0x0001840000057ab9 */ /* 0x000fe20000000800 */
[----:B------:R-:W-:Y:S02]  /*6d50*/  IMAD.MOV.U32 R4, RZ, RZ, 0x1 ;  /* 0x00000001ff047424 */ /* 0x000fe400078e00ff */
[----:B------:R-:W-:-:S02]  /*6d60*/  IMAD.MOV R7, RZ, RZ, -R5 ;  /* 0x000000ffff077224 */ /* 0x000fc400078e0a05 */
[----:B------:R-:W-:Y:S02]  /*6d70*/  IMAD R20, R5, UR18, R20 ;  /* 0x0000001205147c24 */ /* 0x000fe4000f8e0214 */
[----:B0-----:R-:W-:Y:S02]  /*6d80*/  @P1 IMAD R15, R21, R22, R14 ;  /* 0x00000016150f1224 */ /* 0x001fe400078e020e */
[----:B------:R-:W-:Y:S01]  /*6d90*/  IMAD R18, R7, UR4, R18 ;  /* 0x0000000407127c24 */ /* 0x000fe2000f8e0212 */
[----:B------:R-:W-:Y:S01]  /*6da0*/  ULDC UR4, c[0x0][0x600] ;  /* 0x0001800000047ab9 */ /* 0x000fe20000000800 */
[----:B------:R-:W-:Y:S02]  /*6db0*/  IMAD R15, R20, UR5, R15 ;  /* 0x00000005140f7c24 */ /* 0x000fe4000f8e020f */
[----:B------:R-:W-:-:S05]  /*6dc0*/  IMAD R18, R18, UR4, R9 ;  /* 0x0000000412127c24 */ /* 0x000fca000f8e0209 */
[----:B------:R-:W-:Y:S02]  /*6dd0*/  SEL R9, R18, R15, !P1 ;  /* 0x0000000f12097207 */ /* 0x000fe40004800000 */
[----:B------:R-:W-:-:S07]  /*6de0*/  SEL R7, R15, R18, !P1 ;  /* 0x000000120f077207 */ /* 0x000fce0004800000 */
.L_x_175:
[----:B------:R-:W-:Y:S05]  /*6df0*/  BSYNC B1 ;  /* 0x0000000000017941 */ /* 0x000fea0003800000 */
.L_x_174:
[----:B------:R-:W-:-:S13]  /*6e00*/  LOP3.LUT P1, RZ, R4, 0xff, RZ, 0xc0, !PT ;  /* 0x000000ff04ff7812 */ /* 0x000fda000782c0ff */
[----:B------:R-:W-:Y:S05]  /*6e10*/  @P1 BRA `(.L_x_178) ;  /* 0xfffffff4004c1947 */ /* 0x000fea000383ffff */
[----:B------:R-:W-:Y:S05]  /*6e20*/  BSYNC B0 ;  /* 0x0000000000007941 */ /* 0x000fea0003800000 */
.L_x_166:
[----:B------:R-:W-:-:S03]  /*6e30*/  UMOV UR4, 0xffffffff ;  /* 0xffffffff00047882 */ /* 0x000fc60000000000 */
[----:B------:R-:W-:Y:S05]  /*6e40*/  BRA.DIV UR4, `(.L_x_179) ;  /* 0x0000000604387947 */ /* 0x000fea000b800000 */
[----:B------:R-:W-:-:S13]  /*6e50*/  ELECT P6, URZ, PT ;  /* 0x00000000003f782f */ /* 0x000fda00038c0000 */
.L_x_194:
[----:B------:R-:W-:Y:S04]  /*6e60*/  BSSY B0, `(.L_x_180) ;  /* 0x0000034000007945 */ /* 0x000fe80003800000 */
[----:B------:R-:W-:Y:S05]  /*6e70*/  @!P6 BRA `(.L_x_181) ;  /* 0x0000000000c8e947 */ /* 0x000fea0003800000 */
[----:B------:R-:W-:-:S04]  /*6e80*/  LOP3.LUT R19, R19, 0x2, RZ, 0xfc, !PT ;  /* 0x0000000213137812 */ /* 0x000fc800078efcff */
[----:B------:R-:W-:-:S13]  /*6e90*/  ISETP.NE.AND P0, PT, R19, 0x3, PT ;  /* 0x000000031300780c */ /* 0x000fda0003f05270 */
[----:B------:R-:W-:Y:S05]  /*6ea0*/  @!P0 BRA `(.L_x_182) ;  /* 0x0000000000048947 */ /* 0x000fea0003800000 */
[----:B------:R-:W-:Y:S01]  /*6eb0*/  BPT.TRAP 0x1 ;  /* 0x000000040000795c */ /* 0x000fe20000300000 */
.L_x_182:
[----:B------:R-:W0:Y:S01]  /*6ec0*/  S2R R3, SR_CgaCtaId ;  /* 0x0000000000037919 */ /* 0x000e220000008800 */
[----:B------:R-:W-:-:S04]  /*6ed0*/  MOV R2, 0x400 ;  /* 0x0000040000027802 */ /* 0x000fc80000000f00 */
[----:B0-----:R-:W-:Y:S02]  /*6ee0*/  LEA R3, R3, R2, 0x18 ;  /* 0x0000000203037211 */ /* 0x001fe400078ec0ff */
[----:B------:R-:W-:-:S03]  /*6ef0*/  SHF.L.U32 R2, R0, 0x1f, RZ ;  /* 0x0000001f00027819 */ /* 0x000fc600000006ff */
[----:B------:R-:W-:-:S04]  /*6f00*/  VIADD R3, R3, 0x28 ;  /* 0x0000002803037836 */ /* 0x000fc80000000000 */
[C---:B------:R-:W-:Y:S02]  /*6f10*/  IMAD R7, R12.reuse, 0x8, R3 ;  /* 0x000000080c077824 */ /* 0x040fe400078e0203 */
[----:B------:R-:W-:Y:S02]  /*6f20*/  VIADD R12, R12, 0x1 ;  /* 0x000000010c0c7836 */ /* 0x000fe40000000000 */
[----:B------:R-:W0:Y:S03]  /*6f30*/  SYNCS.PHASECHK.TRANS64.TRYWAIT P0, [R7+URZ], R2 ;  /* 0x00000002070075a7 */ /* 0x000e26000800017f */
[----:B------:R-:W-:-:S04]  /*6f40*/  ISETP.NE.AND P1, PT, R12, 0x5, PT ;  /* 0x000000050c00780c */ /* 0x000fc80003f25270 */
[----:B------:R-:W-:Y:S02]  /*6f50*/  SEL R5, RZ, 0x1, P1 ;  /* 0x00000001ff057807 */ /* 0x000fe40000800000 */
[----:B------:R-:W-:Y:S02]  /*6f60*/  SEL R12, R12, RZ, P1 ;  /* 0x000000ff0c0c7207 */ /* 0x000fe40000800000 */
[----:B------:R-:W-:-:S03]  /*6f70*/  LOP3.LUT R5, R0, R5, RZ, 0x3c, !PT ;  /* 0x0000000500057212 */ /* 0x000fc600078e3cff */
[----:B------:R-:W-:Y:S01]  /*6f80*/  IMAD R9, R12, 0x8, R3 ;  /* 0x000000080c097824 */ /* 0x000fe200078e0203 */
[----:B------:R-:W-:Y:S01]  /*6f90*/  SHF.L.U32 R4, R5, 0x1f, RZ ;  /* 0x0000001f05047819 */ /* 0x000fe200000006ff */
[----:B0-----:R-:W-:Y:S06]  /*6fa0*/  @!P0 BRA `(.L_x_183) ;  /* 0x0000000400008947 */ /* 0x001fec0003800000 */
.L_x_195:
[----:B------:R-:W1:Y:S01]  /*6fb0*/  SYNCS.PHASECHK.TRANS64.TRYWAIT P0, [R9+URZ], R4 ;  /* 0x00000004090075a7 */ /* 0x000e62000800017f */
[----:B------:R-:W-:-:S05]  /*6fc0*/  VIADD R0, R12, 0x1 ;  /* 0x000000010c007836 */ /* 0x000fca0000000000 */
[----:B------:R-:W-:-:S04]  /*6fd0*/  ISETP.NE.AND P1, PT, R0, 0x5, PT ;  /* 0x000000050000780c */ /* 0x000fc80003f25270 */
[----:B0-----:R-:W-:Y:S02]  /*6fe0*/  SEL R2, RZ, 0x1, P1 ;  /* 0x00000001ff027807 */ /* 0x001fe40000800000 */
[----:B------:R-:W-:Y:S02]  /*6ff0*/  SEL R0, R0, RZ, P1 ;  /* 0x000000ff00007207 */ /* 0x000fe40000800000 */
[----:B------:R-:W-:-:S03]  /*7000*/  LOP3.LUT R7, R5, R2, RZ, 0x3c, !PT ;  /* 0x0000000205077212 */ /* 0x000fc600078e3cff */
[----:B------:R-:W-:Y:S01]  /*7010*/  IMAD R6, R0, 0x8, R3 ;  /* 0x0000000800067824 */ /* 0x000fe200078e0203 */
[----:B------:R-:W-:Y:S01]  /*7020*/  SHF.L.U32 R5, R7, 0x1f, RZ ;  /* 0x0000001f07057819 */ /* 0x000fe200000006ff */
[----:B-1----:R-:W-:Y:S06]  /*7030*/  @!P0 BRA `(.L_x_184) ;  /* 0x0000000000f08947 */ /* 0x002fec0003800000 */
.L_x_196:
[----:B------:R-:W1:Y:S01]  /*7040*/  SYNCS.PHASECHK.TRANS64.TRYWAIT P0, [R6+URZ], R5 ;  /* 0x00000005060075a7 */ /* 0x000e62000800017f */
[----:B------:R-:W-:-:S05]  /*7050*/  VIADD R0, R0, 0x1 ;  /* 0x0000000100007836 */ /* 0x000fca0000000000 */
[----:B------:R-:W-:-:S04]  /*7060*/  ISETP.NE.AND P1, PT, R0, 0x5, PT ;  /* 0x000000050000780c */ /* 0x000fc80003f25270 */
[----:B------:R-:W-:Y:S02]  /*7070*/  SEL R2, RZ, 0x1, P1 ;  /* 0x00000001ff027807 */ /* 0x000fe40000800000 */
[----:B------:R-:W-:Y:S02]  /*7080*/  SEL R0, R0, RZ, P1 ;  /* 0x000000ff00007207 */ /* 0x000fe40000800000 */
[----:B------:R-:W-:-:S03]  /*7090*/  LOP3.LUT R7, R7, R2, RZ, 0x3c, !PT ;  /* 0x0000000207077212 */ /* 0x000fc600078e3cff */
[----:B0-----:R-:W-:Y:S01]  /*70a0*/  IMAD R9, R0, 0x8, R3 ;  /* 0x0000000800097824 */ /* 0x001fe200078e0203 */
[----:B------:R-:W-:Y:S01]  /*70b0*/  SHF.L.U32 R4, R7, 0x1f, RZ ;  /* 0x0000001f07047819 */ /* 0x000fe200000006ff */
[----:B-1----:R-:W-:Y:S06]  /*70c0*/  @!P0 BRA `(.L_x_185) ;  /* 0x0000000000e08947 */ /* 0x002fec0003800000 */
.L_x_197:
[----:B------:R-:W1:Y:S01]  /*70d0*/  SYNCS.PHASECHK.TRANS64.TRYWAIT P0, [R9+URZ], R4 ;  /* 0x00000004090075a7 */ /* 0x000e62000800017f */
[----:B------:R-:W-:-:S05]  /*70e0*/  VIADD R0, R0, 0x1 ;  /* 0x0000000100007836 */ /* 0x000fca0000000000 */
[----:B------:R-:W-:-:S04]  /*70f0*/  ISETP.NE.AND P1, PT, R0, 0x5, PT ;  /* 0x000000050000780c */ /* 0x000fc80003f25270 */
[----:B------:R-:W-:Y:S02]  /*7100*/  SEL R2, RZ, 0x1, P1 ;  /* 0x00000001ff027807 */ /* 0x000fe40000800000 */
[----:B------:R-:W-:Y:S02]  /*7110*/  SEL R0, R0, RZ, P1 ;  /* 0x000000ff00007207 */ /* 0x000fe40000800000 */
[----:B------:R-:W-:Y:S01]  /*7120*/  LOP3.LUT R2, R7, R2, RZ, 0x3c, !PT ;  /* 0x0000000207027212 */ /* 0x000fe200078e3cff */
[----:B-1----:R-:W-:Y:S06]  /*7130*/  @!P0 BRA `(.L_x_186) ;  /* 0x0000000000d88947 */ /* 0x002fec0003800000 */
.L_x_198:
[----:B------:R-:W-:Y:S01]  /*7140*/  IMAD R3, R0, 0x8, R3 ;  /* 0x0000000800037824 */ /* 0x000fe200078e0203 */
[----:B------:R-:W-:-:S07]  /*7150*/  SHF.L.U32 R0, R2, 0x1f, RZ ;  /* 0x0000001f02007819 */ /* 0x000fce00000006ff */
.L_x_187:
[----:B--2---:R2:W3:Y:S02]  /*7160*/  SYNCS.PHASECHK.TRANS64.TRYWAIT P0, [R3+URZ], R0 ;  /* 0x00000000030075a7 */ /* 0x0044e4000800017f */
[----:B---3--:R-:W-:Y:S05]  /*7170*/  @!P0 NANOSLEEP.SYNCS 0x989680 ;  /* 0x009896800000895d */ /* 0x008fea0003900000 */
[----:B------:R-:W3:Y:S02]  /*7180*/  @!P0 SYNCS.PHASECHK.TRANS64 P0, [R3+URZ], R0 ;  /* 0x00000000030085a7 */ /* 0x000ee4000800007f */
[----:B---3--:R-:W-:Y:S05]  /*7190*/  @!P0 BRA `(.L_x_187) ;  /* 0xfffffffc00f08947 */ /* 0x008fea000383ffff */
.L_x_181:
[----:B------:R-:W-:Y:S05]  /*71a0*/  BSYNC B0 ;  /* 0x0000000000007941 */ /* 0x000fea0003800000 */
.L_x_180:
[----:B------:R-:W-:Y:S05]  /*71b0*/  EXIT ;  /* 0x000000000000794d */ /* 0x000fea0003800000 */
.L_x_17:
[----:B---3--:R3:W4:Y:S02]  /*71c0*/  SYNCS.PHASECHK.TRANS64.TRYWAIT P1, [R3+URZ], R0 ;  /* 0x00000000030075a7 */ /* 0x008724000802017f */
[----:B----4-:R-:W-:Y:S05]  /*71d0*/  @!P1 NANOSLEEP.SYNCS 0x989680 ;  /* 0x009896800000995d */ /* 0x010fea0003900000 */
[----:B------:R-:W4:Y:S02]  /*71e0*/  @!P1 SYNCS.PHASECHK.TRANS64 P1, [R3+URZ], R0 ;  /* 0x00000000030095a7 */ /* 0x000f24000802007f */
[----:B----4-:R-:W-:Y:S05]  /*71f0*/  @!P1 BRA `(.L_x_17) ;  /* 0xfffffffc00f09947 */ /* 0x010fea000383ffff */
[----:B------:R-:W-:Y:S05]  /*7200*/  BRA `(.L_x_16) ;  /* 0xffffffa0001c7947 */ /* 0x000fea000383ffff */
.L_x_22:
[----:B-1----:R1:W2:Y:S02]  /*7210*/  SYNCS.PHASECHK.TRANS64.TRYWAIT P1, [R5+URZ], R4 ;  /* 0x00000004050075a7 */ /* 0x0022a4000802017f */
[----:B--2---:R-:W-:Y:S05]  /*7220*/  @!P1 NANOSLEEP.SYNCS 0x989680 ;  /* 0x009896800000995d */ /* 0x004fea0003900000 */
[----:B------:R-:W2:Y:S02]  /*7230*/  @!P1 SYNCS.PHASECHK.TRANS64 P1, [R5+URZ], R4 ;  /* 0x00000004050095a7 */ /* 0x000ea4000802007f */
[----:B--2---:R-:W-:Y:S05]  /*7240*/  @!P1 BRA `(.L_x_22) ;  /* 0xfffffffc00f09947 */ /* 0x004fea000383ffff */
[----:B------:R-:W-:Y:S05]  /*7250*/  BRA `(.L_x_21) ;  /* 0xffffffa400687947 */ /* 0x000fea000383ffff */
.L_x_167:
[----:B------:R-:W-:Y:S01]  /*7260*/  BSSY B1, `(.L_x_188) ;  /* 0x0000006000017945 */ /* 0x000fe20003800000 */
[----:B------:R-:W-:-:S07]  /*7270*/  IMAD.MOV.U32 R15, RZ, RZ, -0x1 ;  /* 0xffffffffff0f7424 */ /* 0x000fce00078e00ff */
[----:B------:R-:W-:Y:S05]  /*7280*/  WARPSYNC.COLLECTIVE R15, `(.L_x_189) ;  /* 0x000000000f0c7348 */ /* 0x000fea0003c00000 */
[----:B------:R-:W-:Y:S02]  /*7290*/  ELECT P6, UR62, PT ;  /* 0x00000000003e782f */ /* 0x000fe400038c0000 */
[----:B------:R-:W-:Y:S01]  /*72a0*/  MOV R14, UR62 ;  /* 0x0000003e000e7c02 */ /* 0x000fe20008000f00 */
[----:B------:R-:W-:Y:S10]  /*72b0*/  ENDCOLLECTIVE ;  /* 0x000000000000791b */ /* 0x000ff40003800000 */
.L_x_189:
[----:B------:R-:W-:Y:S05]  /*72c0*/  BSYNC B1 ;  /* 0x0000000000017941 */ /* 0x000fea0003800000 */
.L_x_188:
[----:B------:R-:W-:Y:S05]  /*72d0*/  BRA `(.L_x_190) ;  /* 0xfffffff000287947 */ /* 0x000fea000383ffff */
.L_x_170:
[----:B0-----:R0:W1:Y:S02]  /*72e0*/  SYNCS.PHASECHK.TRANS64.TRYWAIT P1, [R14+URZ+0x28], R7 ;  /* 0x000028070e0075a7 */ /* 0x001064000802017f */
[----:B-1----:R-:W-:Y:S05]  /*72f0*/  @!P1 NANOSLEEP.SYNCS 0x989680 ;  /* 0x009896800000995d */ /* 0x002fea0003900000 */
[----:B------:R-:W1:Y:S02]  /*7300*/  @!P1 SYNCS.PHASECHK.TRANS64 P1, [R14+URZ+0x28], R7 ;  /* 0x000028070e0095a7 */ /* 0x000e64000802007f */
[----:B-1----:R-:W-:Y:S05]  /*7310*/  @!P1 BRA `(.L_x_170) ;  /* 0xfffffffc00f09947 */ /* 0x002fea000383ffff */
[----:B------:R-:W-:Y:S05]  /*7320*/  BRA `(.L_x_191) ;  /* 0xfffffff0005c7947 */ /* 0x000fea000383ffff */
.L_x_179:
[----:B------:R-:W-:Y:S01]  /*7330*/  BSSY B0, `(.L_x_192) ;  /* 0x0000006000007945 */ /* 0x000fe20003800000 */
[----:B------:R-:W-:-:S07]  /*7340*/  IMAD.MOV.U32 R15, RZ, RZ, -0x1 ;  /* 0xffffffffff0f7424 */ /* 0x000fce00078e00ff */
[----:B------:R-:W-:Y:S05]  /*7350*/  WARPSYNC.COLLECTIVE R15, `(.L_x_193) ;  /* 0x000000000f0c7348 */ /* 0x000fea0003c00000 */
[----:B------:R-:W-:Y:S02]  /*7360*/  ELECT P6, UR62, PT ;  /* 0x00000000003e782f */ /* 0x000fe400038c0000 */
[----:B------:R-:W-:Y:S01]  /*7370*/  MOV R14, UR62 ;  /* 0x0000003e000e7c02 */ /* 0x000fe20008000f00 */
[----:B------:R-:W-:Y:S10]  /*7380*/  ENDCOLLECTIVE ;  /* 0x000000000000791b */ /* 0x000ff40003800000 */
.L_x_193:
[----:B------:R-:W-:Y:S05]  /*7390*/  BSYNC B0 ;  /* 0x0000000000007941 */ /* 0x000fea0003800000 */
.L_x_192:
[----:B------:R-:W-:Y:S05]  /*73a0*/  BRA `(.L_x_194) ;  /* 0xfffffff800ac7947 */ /* 0x000fea000383ffff */
.L_x_183:
[----:B0-----:R0:W1:Y:S02]  /*73b0*/  SYNCS.PHASECHK.TRANS64.TRYWAIT P0, [R7+URZ], R2 ;  /* 0x00000002070075a7 */ /* 0x001064000800017f */
[----:B-1----:R-:W-:Y:S05]  /*73c0*/  @!P0 NANOSLEEP.SYNCS 0x989680 ;  /* 0x009896800000895d */ /* 0x002fea0003900000 */
[----:B------:R-:W1:Y:S02]  /*73d0*/  @!P0 SYNCS.PHASECHK.TRANS64 P0, [R7+URZ], R2 ;  /* 0x00000002070085a7 */ /* 0x000e64000800007f */
[----:B-1----:R-:W-:Y:S05]  /*73e0*/  @!P0 BRA `(.L_x_183) ;  /* 0xfffffffc00f08947 */ /* 0x002fea000383ffff */
[----:B------:R-:W-:Y:S05]  /*73f0*/  BRA `(.L_x_195) ;  /* 0xfffffff800ec7947 */ /* 0x000fea000383ffff */
.L_x_184:
[----:B0-----:R0:W1:Y:S02]  /*7400*/  SYNCS.PHASECHK.TRANS64.TRYWAIT P0, [R9+URZ], R4 ;  /* 0x00000004090075a7 */ /* 0x001064000800017f */
[----:B-1----:R-:W-:Y:S05]  /*7410*/  @!P0 NANOSLEEP.SYNCS 0x989680 ;  /* 0x009896800000895d */ /* 0x002fea0003900000 */
[----:B------:R-:W1:Y:S02]  /*7420*/  @!P0 SYNCS.PHASECHK.TRANS64 P0, [R9+URZ], R4 ;  /* 0x00000004090085a7 */ /* 0x000e64000800007f */
[----:B-1----:R-:W-:Y:S05]  /*7430*/  @!P0 BRA `(.L_x_184) ;  /* 0xfffffffc00f08947 */ /* 0x002fea000383ffff */
[----:B------:R-:W-:Y:S05]  /*7440*/  BRA `(.L_x_196) ;  /* 0xfffffff800fc7947 */ /* 0x000fea000383ffff */
.L_x_185:
[----:B0-----:R0:W1:Y:S02]  /*7450*/  SYNCS.PHASECHK.TRANS64.TRYWAIT P0, [R6+URZ], R5 ;  /* 0x00000005060075a7 */ /* 0x001064000800017f */
[----:B-1----:R-:W-:Y:S05]  /*7460*/  @!P0 NANOSLEEP.SYNCS 0x989680 ;  /* 0x009896800000895d */ /* 0x002fea0003900000 */
[----:B------:R-:W1:Y:S02]  /*7470*/  @!P0 SYNCS.PHASECHK.TRANS64 P0, [R6+URZ], R5 ;  /* 0x00000005060085a7 */ /* 0x000e64000800007f */
[----:B-1----:R-:W-:Y:S05]  /*7480*/  @!P0 BRA `(.L_x_185) ;  /* 0xfffffffc00f08947 */ /* 0x002fea000383ffff */
[----:B------:R-:W-:Y:S05]  /*7490*/  BRA `(.L_x_197) ;  /* 0xfffffffc000c7947 */ /* 0x000fea000383ffff */
.L_x_186:
[----:B-1----:R1:W2:Y:S02]  /*74a0*/  SYNCS.PHASECHK.TRANS64.TRYWAIT P0, [R9+URZ], R4 ;  /* 0x00000004090075a7 */ /* 0x0022a4000800017f */
[----:B--2---:R-:W-:Y:S05]  /*74b0*/  @!P0 NANOSLEEP.SYNCS 0x989680 ;  /* 0x009896800000895d */ /* 0x004fea0003900000 */
[----:B------:R-:W2:Y:S02]  /*74c0*/  @!P0 SYNCS.PHASECHK.TRANS64 P0, [R9+URZ], R4 ;  /* 0x00000004090085a7 */ /* 0x000ea4000800007f */
[----:B--2---:R-:W-:Y:S05]  /*74d0*/  @!P0 BRA `(.L_x_186) ;  /* 0xfffffffc00f08947 */ /* 0x004fea000383ffff */
[----:B------:R-:W-:Y:S05]  /*74e0*/  BRA `(.L_x_198) ;  /* 0xfffffffc00147947 */ /* 0x000fea000383ffff */
.L_x_199:
[----:B------:R-:W-:-:S00]  /*74f0*/  BRA `(.L_x_199) ;  /* 0xfffffffc00fc7947 */ /* 0x000fc0000383ffff */
[----:B------:R-:W-:-:S00]  /*7500*/  NOP ;  /* 0x0000000000007918 */ /* 0x000fc00000000000 */
[----:B------:R-:W-:-:S00]  /*7510*/  NOP ;  /* 0x0000000000007918 */ /* 0x000fc00000000000 */
[----:B------:R-:W-:-:S00]  /*7520*/  NOP ;  /* 0x0000000000007918 */ /* 0x000fc00000000000 */
[----:B------:R-:W-:-:S00]  /*7530*/  NOP ;  /* 0x0000000000007918 */ /* 0x000fc00000000000 */
[----:B------:R-:W-:-:S00]  /*7540*/  NOP ;  /* 0x0000000000007918 */ /* 0x000fc00000000000 */
[----:B------:R-:W-:-:S00]  /*7550*/  NOP ;  /* 0x0000000000007918 */ /* 0x000fc00000000000 */
[----:B------:R-:W-:-:S00]  /*7560*/  NOP ;  /* 0x0000000000007918 */ /* 0x000fc00000000000 */
[----:B------:R-:W-:-:S00]  /*7570*/  NOP ;  /* 0x0000000000007918 */ /* 0x000fc00000000000 */
.L_x_200:


//--------------------- .nv.global.init           --------------------------
	.section	.nv.global.init,"aw",@progbits
.nv.global.init:
	.type		$str$22,@object
	.size		$str$22,($str$23 - $str$22)
$str$22:
        /*0000*/ 	.byte	0x6b, 0x5f, 0x74, 0x69, 0x6c, 0x65, 0x5f, 0x63, 0x6f, 0x75, 0x6e, 0x74, 0x20, 0x3e, 0x3d, 0x20
        /*0010*/ 	.byte	0x31, 0x00
	.type		$str$23,@object
	.size		$str$23,(__unnamed_1 - $str$23)
$str$23:
        /*0012*/ 	.byte	0x2f, 0x74, 0x6d, 0x70, 0x2f, 0x63, 0x75, 0x74, 0x6c, 0x61, 0x73, 0x73, 0x5f, 0x73, 0x77, 0x65
        /*0022*/ 	.byte	0x65, 0x70, 0x5f, 0x73, 0x72, 0x63, 0x2f, 0x69, 0x6e, 0x63, 0x6c, 0x75, 0x64, 0x65, 0x2f, 0x63
        /*0032*/ 	.byte	0x75, 0x74, 0x6c, 0x61, 0x73, 0x73, 0x2f, 0x67, 0x65, 0x6d, 0x6d, 0x2f, 0x63, 0x6f, 0x6c, 0x6c
        /*0042*/ 	.byte	0x65, 0x63, 0x74, 0x69, 0x76, 0x65, 0x2f, 0x73, 0x6d, 0x39, 0x30, 0x5f, 0x6d, 0x6d, 0x61, 0x5f
        /*0052*/ 	.byte	0x74, 0x6d, 0x61, 0x5f, 0x67, 0x6d, 0x6d, 0x61, 0x5f, 0x73, 0x73, 0x5f, 0x77, 0x61, 0x72, 0x70
        /*0062*/ 	.byte	0x73, 0x70, 0x65, 0x63, 0x69, 0x61, 0x6c, 0x69, 0x7a, 0x65, 0x64, 0x2e, 0x68, 0x70, 0x70, 0x00
	.type		__unnamed_1,@object
	.size		__unnamed_1,(.L_0 - __unnamed_1)
__unnamed_1:
        /*0072*/ 	.byte	0x76, 0x6f, 0x69, 0x64, 0x20, 0x63, 0x75, 0x74, 0x6c, 0x61, 0x73, 0x73, 0x3a, 0x3a, 0x67, 0x65
        /* <DEDUP_REMOVED lines=172> */
        /*0b42*/ 	.byte	0x5d, 0x00
.L_0:


//--------------------- .nv.shared._ZN7cutlass13device_kernelINS_4gemm6kernel13GemmUniversalIN4cute5tupleIJiiiiEEENS1_10collective13CollectiveMmaINS1_34MainloopSm90TmaGmmaWarpSpecializedILi5ENS5_IJNS4_1CILi1EEESB_SB_EEENS1_35KernelTmaWarpSpecializedCooperativeEEENS5_IJNSA_ILi256EEENSA_ILi64EEENSA_ILi128EEEEEEaNS5_IJlSB_lEEEaSJ_NS4_8TiledMMAINS4_8MMA_AtomIJNS4_4SM904GMMA26MMA_64x64x32_S32S8S8_SS_TNEEEENS4_6LayoutINS5_IJNSA_ILi2EEESB_SB_EEENS5_IJSB_NSA_ILi0EEEST_EEEEENS5_IJNS4_10UnderscoreESW_SW_EEEEENS4_13SM90_TMA_LOADENS4_14ComposedLayoutINS4_7SwizzleILi3ELi4ELi3EEENS4_18smem_ptr_flag_bitsILi8EEENSQ_INS5_IJNSA_ILi8EEESH_EEENS5_IJSH_SB_EEEEEEEvNS4_8identityESZ_S19_vS1A_EENS_8epilogue10collective6detail29Sm90TmaWarpSpecializedAdapterINS1D_15DefaultEpilogueIaSJ_SJ_NS1C_6thread17LinearCombinationIaLi1EiiLNS1H_9ScaleType4KindE0ELNS_15FloatRoundStyleE2EaEENS1_15EpilogueDefaultEEEEEvvEEEEvNT_6ParamsE --------------------------
	.section	.nv.shared._ZN7cutlass13device_kernelINS_4gemm6kernel13GemmUniversalIN4cute5tupleIJiiiiEEENS1_10collective13CollectiveMmaINS1_34MainloopSm90TmaGmmaWarpSpecializedILi5ENS5_IJNS4_1CILi1EEESB_SB_EEENS1_35KernelTmaWarpSpecializedCooperativeEEENS5_IJNSA_ILi256EEENSA_ILi64EEENSA_ILi128EEEEEEaNS5_IJlSB_lEEEaSJ_NS4_8TiledMMAINS4_8MMA_AtomIJNS4_4SM904GMMA26MMA_64x64x32_S32S8S8_SS_TNEEEENS4_6LayoutINS5_IJNSA_ILi2EEESB_SB_EEENS5_IJSB_NSA_ILi0EEEST_EEEEENS5_IJNS4_10UnderscoreESW_SW_EEEEENS4_13SM90_TMA_LOADENS4_14ComposedLayoutINS4_7SwizzleILi3ELi4ELi3EEENS4_18smem_ptr_flag_bitsILi8EEENSQ_INS5_IJNSA_ILi8EEESH_EEENS5_IJSH_SB_EEEEEEEvNS4_8identityESZ_S19_vS1A_EENS_8epilogue10collective6detail29Sm90TmaWarpSpecializedAdapterINS1D_15DefaultEpilogueIaSJ_SJ_NS1C_6thread17LinearCombinationIaLi1EiiLNS1H_9ScaleType4KindE0ELNS_15FloatRoundStyleE2EaEENS1_15EpilogueDefaultEEEEEvvEEEEvNT_6ParamsE,"aw",@nobits
	.sectionflags	@""
	.align	16
	.zero		1024


//--------------------- .nv.shared.reserved.0     --------------------------
	.section	.nv.shared.reserved.0,"aw",@nobits
	.weak		__nv_reservedSMEM_offset_0_alias
	.size		__nv_reservedSMEM_offset_0_alias, 0, 0
	.other		__nv_reservedSMEM_offset_0_alias,@"STO_CUDA_RESERVED_SHARED STV_DEFAULT"
__nv_reservedSMEM_offset_0_alias:
	.zero		0


//--------------------- .nv.global                --------------------------
	.section	.nv.global,"aw",@nobits
.nv.global:
	.type		_ZN40_INTERNAL_9d91aa9b_4_k_cu_485e2e7e_344474cute1_E,@object
	.size		_ZN40_INTERNAL_9d91aa9b_4_k_cu_485e2e7e_344474cute1_E,(_ZN40_INTERNAL_9d91aa9b_4_k_cu_485e2e7e_344474cuda3std3__45__cpo6cbeginE - _ZN40_INTERNAL_9d91aa9b_4_k_cu_485e2e7e_344474cute1_E)
_ZN40_INTERNAL_9d91aa9b_4_k_cu_485e2e7e_344474cute1_E:
	.zero		1
	.type		_ZN40_INTERNAL_9d91aa9b_4_k_cu_485e2e7e_344474cuda3std3__45__cpo6cbeginE,@object
	.size		_ZN40_INTERNAL_9d91aa9b_4_k_cu_485e2e7e_344474cuda3std3__45__cpo6cbeginE,(_ZN40_INTERNAL_9d91aa9b_4_k_cu_485e2e7e_344474cuda3std3__48in_placeE - _ZN40_INTERNAL_9d91aa9b_4_k_cu_485e2e7e_344474cuda3std3__45__cpo6cbeginE)
_ZN40_INTERNAL_9d91aa9b_4_k_cu_485e2e7e_344474cuda3std3__45__cpo6cbeginE:
	.zero		1
	.type		_ZN40_INTERNAL_9d91aa9b_4_k_cu_485e2e7e_344474cuda3std3__48in_placeE,@object
	.size		_ZN40_INTERNAL_9d91aa9b_4_k_cu_485e2e7e_344474cuda3std3__48in_placeE,(_ZN40_INTERNAL_9d91aa9b_4_k_cu_485e2e7e_344474cuda3std6ranges3__45__cpo9iter_moveE - _ZN40_INTERNAL_9d91aa9b_4_k_cu_485e2e7e_344474cuda3std3__48in_placeE)
_ZN40_INTERNAL_9d91aa9b_4_k_cu_485e2e7e_344474cuda3std3__48in_placeE:
	.zero		1
	.type		_ZN40_INTERNAL_9d91aa9b_4_k_cu_485e2e7e_344474cuda3std6ranges3__45__cpo9iter_moveE,@object
	.size		_ZN40_INTERNAL_9d91aa9b_4_k_cu_485e2e7e_344474cuda3std6ranges3__45__cpo9iter_moveE,(_ZN40_INTERNAL_9d91aa9b_4_k_cu_485e2e7e_344474cuda3std3__45__cpo5beginE - _ZN40_INTERNAL_9d91aa9b_4_k_cu_485e2e7e_344474cuda3std6ranges3__45__cpo9iter_moveE)
_ZN40_INTERNAL_9d91aa9b_4_k_cu_485e2e7e_344474cuda3std6ranges3__45__cpo9iter_moveE:
	.zero		1
	.type		_ZN40_INTERNAL_9d91aa9b_4_k_cu_485e2e7e_344474cuda3std3__45__cpo5beginE,@object
	.size		_ZN40_INTERNAL_9d91aa9b_4_k_cu_485e2e7e_344474cuda3std3__45__cpo5beginE,(_ZN40_INTERNAL_9d91aa9b_4_k_cu_485e2e7e_344474cuda3std3__442_GLOBAL__N__9d91aa9b_4_k_cu_485e2e7e_344476ignoreE - _ZN40_INTERNAL_9d91aa9b_4_k_cu_485e2e7e_344474cuda3std3__45__cpo5beginE)
_ZN40_INTERNAL_9d91aa9b_4_k_cu_485e2e7e_344474cuda3std3__45__cpo5beginE:
	.zero		1
	.type		_ZN40_INTERNAL_9d91aa9b_4_k_cu_485e2e7e_344474cuda3std3__442_GLOBAL__N__9d91aa9b_4_k_cu_485e2e7e_344476ignoreE,@object
	.size		_ZN40_INTERNAL_9d91aa9b_4_k_cu_485e2e7e_344474cuda3std3__442_GLOBAL__N__9d91aa9b_4_k_cu_485e2e7e_344476ignoreE,(_ZN40_INTERNAL_9d91aa9b_4_k_cu_485e2e7e_344474cute7productE - _ZN40_INTERNAL_9d91aa9b_4_k_cu_485e2e7e_344474cuda3std3__442_GLOBAL__N__9d91aa9b_4_k_cu_485e2e7e_344476ignoreE)
_ZN40_INTERNAL_9d91aa9b_4_k_cu_485e2e7e_344474cuda3std3__442_GLOBAL__N__9d91aa9b_4_k_cu_485e2e7e_344476ignoreE:
	.zero		1
	.type		_ZN40_INTERNAL_9d91aa9b_4_k_cu_485e2e7e_344474cute7productE,@object
	.size		_ZN40_INTERNAL_9d91aa9b_4_k_cu_485e2e7e_344474cute7productE,(_ZN40_INTERNAL_9d91aa9b_4_k_cu_485e2e7e_344474cuda3std3__45__cpo3endE - _ZN40_INTERNAL_9d91aa9b_4_k_cu_485e2e7e_344474cute7productE)
_ZN40_INTERNAL_9d91aa9b_4_k_cu_485e2e7e_344474cute7productE:
	.zero		1
	.type		_ZN40_INTERNAL_9d91aa9b_4_k_cu_485e2e7e_344474cuda3std3__45__cpo3endE,@object
	.size		_ZN40_INTERNAL_9d91aa9b_4_k_cu_485e2e7e_344474cuda3std3__45__cpo3endE,(_ZN40_INTERNAL_9d91aa9b_4_k_cu_485e2e7e_344474cuda3std3__419piecewise_constructE - _ZN40_INTERNAL_9d91aa9b_4_k_cu_485e2e7e_344474cuda3std3__45__cpo3endE)
_ZN40_INTERNAL_9d91aa9b_4_k_cu_485e2e7e_344474cuda3std3__45__cpo3endE:
	.zero		1
	.type		_ZN40_INTERNAL_9d91aa9b_4_k_cu_485e2e7e_344474cuda3std3__419piecewise_constructE,@object
	.size		_ZN40_INTERNAL_9d91aa9b_4_k_cu_485e2e7e_344474cuda3std3__419piecewise_constructE,(_ZN40_INTERNAL_9d91aa9b_4_k_cu_485e2e7e_344474cuda3std3__45__cpo4cendE - _ZN40_INTERNAL_9d91aa9b_4_k_cu_485e2e7e_344474cuda3std3__419piecewise_constructE)
_ZN40_INTERNAL_9d91aa9b_4_k_cu_485e2e7e_344474cuda3std3__419piecewise_constructE:
	.zero		1
	.type		_ZN40_INTERNAL_9d91aa9b_4_k_cu_485e2e7e_344474cuda3std3__45__cpo4cendE,@object
	.size		_ZN40_INTERNAL_9d91aa9b_4_k_cu_485e2e7e_344474cuda3std3__45__cpo4cendE,(_ZN40_INTERNAL_9d91aa9b_4_k_cu_485e2e7e_344474cuda3std6ranges3__45__cpo4swapE - _ZN40_INTERNAL_9d91aa9b_4_k_cu_485e2e7e_344474cuda3std3__45__cpo4cendE)
_ZN40_INTERNAL_9d91aa9b_4_k_cu_485e2e7e_344474cuda3std3__45__cpo4cendE:
	.zero		1
	.type		_ZN40_INTERNAL_9d91aa9b_4_k_cu_485e2e7e_344474cuda3std6ranges3__45__cpo4swapE,@object
	.size		_ZN40_INTERNAL_9d91aa9b_4_k_cu_485e2e7e_344474cuda3std6ranges3__45__cpo4swapE,(.L_8 - _ZN40_INTERNAL_9d91aa9b_4_k_cu_485e2e7e_344474cuda3std6ranges3__45__cpo4swapE)
_ZN40_INTERNAL_9d91aa9b_4_k_cu_485e2e7e_344474cuda3std6ranges3__45__cpo4swapE:
	.zero		1
.L_8:


//--------------------- .nv.constant0._ZN7cutlass13device_kernelINS_4gemm6kernel13GemmUniversalIN4cute5tupleIJiiiiEEENS1_10collective13CollectiveMmaINS1_34MainloopSm90TmaGmmaWarpSpecializedILi5ENS5_IJNS4_1CILi1EEESB_SB_EEENS1_35KernelTmaWarpSpecializedCooperativeEEENS5_IJNSA_ILi256EEENSA_ILi64EEENSA_ILi128EEEEEEaNS5_IJlSB_lEEEaSJ_NS4_8TiledMMAINS4_8MMA_AtomIJNS4_4SM904GMMA26MMA_64x64x32_S32S8S8_SS_TNEEEENS4_6LayoutINS5_IJNSA_ILi2EEESB_SB_EEENS5_IJSB_NSA_ILi0EEEST_EEEEENS5_IJNS4_10UnderscoreESW_SW_EEEEENS4_13SM90_TMA_LOADENS4_14ComposedLayoutINS4_7SwizzleILi3ELi4ELi3EEENS4_18smem_ptr_flag_bitsILi8EEENSQ_INS5_IJNSA_ILi8EEESH_EEENS5_IJSH_SB_EEEEEEEvNS4_8identityESZ_S19_vS1A_EENS_8epilogue10collective6detail29Sm90TmaWarpSpecializedAdapterINS1D_15DefaultEpilogueIaSJ_SJ_NS1C_6thread17LinearCombinationIaLi1EiiLNS1H_9ScaleType4KindE0ELNS_15FloatRoundStyleE2EaEENS1_15EpilogueDefaultEEEEEvvEEEEvNT_6ParamsE --------------------------
	.section	.nv.constant0._ZN7cutlass13device_kernelINS_4gemm6kernel13GemmUniversalIN4cute5tupleIJiiiiEEENS1_10collective13CollectiveMmaINS1_34MainloopSm90TmaGmmaWarpSpecializedILi5ENS5_IJNS4_1CILi1EEESB_SB_EEENS1_35KernelTmaWarpSpecializedCooperativeEEENS5_IJNSA_ILi256EEENSA_ILi64EEENSA_ILi128EEEEEEaNS5_IJlSB_lEEEaSJ_NS4_8TiledMMAINS4_8MMA_AtomIJNS4_4SM904GMMA26MMA_64x64x32_S32S8S8_SS_TNEEEENS4_6LayoutINS5_IJNSA_ILi2EEESB_SB_EEENS5_IJSB_NSA_ILi0EEEST_EEEEENS5_IJNS4_10UnderscoreESW_SW_EEEEENS4_13SM90_TMA_LOADENS4_14ComposedLayoutINS4_7SwizzleILi3ELi4ELi3EEENS4_18smem_ptr_flag_bitsILi8EEENSQ_INS5_IJNSA_ILi8EEESH_EEENS5_IJSH_SB_EEEEEEEvNS4_8identityESZ_S19_vS1A_EENS_8epilogue10collective6detail29Sm90TmaWarpSpecializedAdapterINS1D_15DefaultEpilogueIaSJ_SJ_NS1C_6thread17LinearCombinationIaLi1EiiLNS1H_9ScaleType4KindE0ELNS_15FloatRoundStyleE2EaEENS1_15EpilogueDefaultEEEEEvvEEEEvNT_6ParamsE,"a",@progbits
	.sectionflags	@""
	.align	4
.nv.constant0._ZN7cutlass13device_kernelINS_4gemm6kernel13GemmUniversalIN4cute5tupleIJiiiiEEENS1_10collective13CollectiveMmaINS1_34MainloopSm90TmaGmmaWarpSpecializedILi5ENS5_IJNS4_1CILi1EEESB_SB_EEENS1_35KernelTmaWarpSpecializedCooperativeEEENS5_IJNSA_ILi256EEENSA_ILi64EEENSA_ILi128EEEEEEaNS5_IJlSB_lEEEaSJ_NS4_8TiledMMAINS4_8MMA_AtomIJNS4_4SM904GMMA26MMA_64x64x32_S32S8S8_SS_TNEEEENS4_6LayoutINS5_IJNSA_ILi2EEESB_SB_EEENS5_IJSB_NSA_ILi0EEEST_EEEEENS5_IJNS4_10UnderscoreESW_SW_EEEEENS4_13SM90_TMA_LOADENS4_14ComposedLayoutINS4_7SwizzleILi3ELi4ELi3EEENS4_18smem_ptr_flag_bitsILi8EEENSQ_INS5_IJNSA_ILi8EEESH_EEENS5_IJSH_SB_EEEEEEEvNS4_8identityESZ_S19_vS1A_EENS_8epilogue10collective6detail29Sm90TmaWarpSpecializedAdapterINS1D_15DefaultEpilogueIaSJ_SJ_NS1C_6thread17LinearCombinationIaLi1EiiLNS1H_9ScaleType4KindE0ELNS_15FloatRoundStyleE2EaEENS1_15EpilogueDefaultEEEEEvvEEEEvNT_6ParamsE:
	.zero		1664


//--------------------- SYMBOLS --------------------------

	.type		.nv.reservedSmem.offset0,@object
	.size		.nv.reservedSmem.offset0,0x4
	.type		__assertfail,@function
